//
// Generated by NVIDIA NVVM Compiler
//
// Compiler Build ID: CL-36424714
// Cuda compilation tools, release 13.0, V13.0.88
// Based on NVVM 20.0.0
//

.version 9.0
.target sm_100
.address_size 64

	// .globl	_Z28extract_halfka_features_simdPKmPKhPiS3_Pjii
// _ZZ28extract_halfka_features_simdPKmPKhPiS3_PjiiE18white_count_shared has been demoted
// _ZZ28extract_halfka_features_simdPKmPKhPiS3_PjiiE18black_count_shared has been demoted
// _ZZ13fc_layer_simdPKaS0_PKiPaiiiE9warp_sums has been demoted
// _ZZ19batch_evaluate_simdPKiPKaS0_S2_S0_S2_S0_PiiiE7fc0_sqr has been demoted
// _ZZ19batch_evaluate_simdPKiPKaS0_S2_S0_S2_S0_PiiiE10fc0_linear has been demoted
// _ZZ19batch_evaluate_simdPKiPKaS0_S2_S0_S2_S0_PiiiE7fc1_out has been demoted

.visible .entry _Z28extract_halfka_features_simdPKmPKhPiS3_Pjii(
	.param .u64 .ptr .align 1 _Z28extract_halfka_features_simdPKmPKhPiS3_Pjii_param_0,
	.param .u64 .ptr .align 1 _Z28extract_halfka_features_simdPKmPKhPiS3_Pjii_param_1,
	.param .u64 .ptr .align 1 _Z28extract_halfka_features_simdPKmPKhPiS3_Pjii_param_2,
	.param .u64 .ptr .align 1 _Z28extract_halfka_features_simdPKmPKhPiS3_Pjii_param_3,
	.param .u64 .ptr .align 1 _Z28extract_halfka_features_simdPKmPKhPiS3_Pjii_param_4,
	.param .u32 _Z28extract_halfka_features_simdPKmPKhPiS3_Pjii_param_5,
	.param .u32 _Z28extract_halfka_features_simdPKmPKhPiS3_Pjii_param_6
)
{
	.reg .pred 	%p<20>;
	.reg .b16 	%rs<11>;
	.reg .b32 	%r<56>;
	.reg .b64 	%rd<36>;
	// demoted variable
	.shared .align 4 .u32 _ZZ28extract_halfka_features_simdPKmPKhPiS3_PjiiE18white_count_shared;
	// demoted variable
	.shared .align 4 .u32 _ZZ28extract_halfka_features_simdPKmPKhPiS3_PjiiE18black_count_shared;
	ld.param.u64 	%rd4, [_Z28extract_halfka_features_simdPKmPKhPiS3_Pjii_param_0];
	ld.param.u64 	%rd5, [_Z28extract_halfka_features_simdPKmPKhPiS3_Pjii_param_1];
	ld.param.u64 	%rd7, [_Z28extract_halfka_features_simdPKmPKhPiS3_Pjii_param_2];
	ld.param.u64 	%rd8, [_Z28extract_halfka_features_simdPKmPKhPiS3_Pjii_param_3];
	ld.param.u64 	%rd6, [_Z28extract_halfka_features_simdPKmPKhPiS3_Pjii_param_4];
	ld.param.u32 	%r20, [_Z28extract_halfka_features_simdPKmPKhPiS3_Pjii_param_5];
	ld.param.u32 	%r19, [_Z28extract_halfka_features_simdPKmPKhPiS3_Pjii_param_6];
	cvta.to.global.u64 	%rd1, %rd8;
	cvta.to.global.u64 	%rd2, %rd7;
	mov.u32 	%r1, %ctaid.x;
	setp.ge.s32 	%p1, %r1, %r20;
	@%p1 bra 	$L__BB0_20;
	mov.u32 	%r2, %tid.x;
	setp.ne.s32 	%p2, %r2, 0;
	@%p2 bra 	$L__BB0_3;
	mov.b32 	%r21, 0;
	st.shared.u32 	[_ZZ28extract_halfka_features_simdPKmPKhPiS3_PjiiE18white_count_shared], %r21;
	st.shared.u32 	[_ZZ28extract_halfka_features_simdPKmPKhPiS3_PjiiE18black_count_shared], %r21;
$L__BB0_3:
	bar.sync 	0;
	shl.b32 	%r3, %r1, 1;
	setp.gt.u32 	%p3, %r2, 191;
	@%p3 bra 	$L__BB0_18;
	cvta.to.global.u64 	%rd9, %rd5;
	cvt.u64.u32 	%rd10, %r3;
	add.s64 	%rd11, %rd9, %rd10;
	shr.u32 	%r22, %r2, 5;
	cvt.u16.u32 	%rs1, %r22;
	mul.lo.s16 	%rs2, %rs1, 86;
	shr.u16 	%rs3, %rs2, 8;
	mul.lo.s16 	%rs4, %rs3, 3;
	sub.s16 	%rs5, %rs1, %rs4;
	shl.b16 	%rs6, %rs5, 1;
	cvt.u32.u16 	%r23, %rs6;
	and.b32  	%r24, %r23, 254;
	ld.global.nc.u8 	%rs7, [%rd11+1];
	cvt.u16.u8 	%rs8, %rs7;
	ld.global.nc.u8 	%rs9, [%rd11];
	cvt.u32.u8 	%r25, %rs9;
	setp.gt.u32 	%p4, %r2, 95;
	mul.lo.s32 	%r26, %r1, 14;
	selp.b64 	%rd12, 7, 0, %p4;
	cvt.u64.u16 	%rd13, %rs6;
	and.b64  	%rd14, %rd13, 254;
	cvt.u64.u32 	%rd15, %r26;
	add.s64 	%rd16, %rd12, %rd15;
	add.s64 	%rd17, %rd16, %rd14;
	cvta.to.global.u64 	%rd18, %rd4;
	shl.b64 	%rd19, %rd17, 3;
	add.s64 	%rd20, %rd18, %rd19;
	ld.global.nc.u64 	%rd3, [%rd20+8];
	shl.b32 	%r27, %r2, 1;
	and.b32  	%r4, %r27, 62;
	shl.b32 	%r28, %r25, 29;
	shr.s32 	%r29, %r28, 31;
	and.b32  	%r5, %r29, 7;
	xor.b32  	%r30, %r5, %r25;
	setp.lt.u32 	%p5, %r2, 96;
	selp.b32 	%r31, 0, 6, %p5;
	add.s32 	%r32, %r31, %r24;
	shl.b32 	%r33, %r32, 6;
	mad.lo.s32 	%r6, %r30, 640, %r33;
	mul.lo.s32 	%r7, %r19, %r1;
	xor.b16  	%rs10, %rs8, 56;
	cvt.u32.u16 	%r34, %rs10;
	and.b32  	%r35, %r34, 255;
	cvt.u32.u16 	%r36, %rs8;
	shl.b32 	%r37, %r36, 29;
	shr.s32 	%r38, %r37, 31;
	and.b32  	%r8, %r38, 7;
	xor.b32  	%r39, %r8, %r35;
	add.s32 	%r40, %r2, -96;
	setp.lt.u32 	%p6, %r40, 96;
	selp.b32 	%r41, 0, 6, %p6;
	add.s32 	%r42, %r41, %r24;
	shl.b32 	%r43, %r42, 6;
	mad.lo.s32 	%r9, %r39, 640, %r43;
	shr.u64 	%rd21, %rd3, %r4;
	and.b64  	%rd22, %rd21, 1;
	setp.eq.b64 	%p7, %rd22, 1;
	not.pred 	%p8, %p7;
	@%p8 bra 	$L__BB0_11;
	xor.b32  	%r44, %r4, %r5;
	add.s32 	%r10, %r6, %r44;
	setp.gt.u32 	%p9, %r10, 45055;
	@%p9 bra 	$L__BB0_8;
	atom.shared.add.u32 	%r11, [_ZZ28extract_halfka_features_simdPKmPKhPiS3_PjiiE18white_count_shared], 1;
	setp.ge.s32 	%p10, %r11, %r19;
	@%p10 bra 	$L__BB0_8;
	add.s32 	%r45, %r11, %r7;
	mul.wide.s32 	%rd23, %r45, 4;
	add.s64 	%rd24, %rd2, %rd23;
	st.global.u32 	[%rd24], %r10;
$L__BB0_8:
	xor.b32  	%r46, %r8, %r4;
	xor.b32  	%r47, %r46, 56;
	add.s32 	%r12, %r9, %r47;
	setp.gt.u32 	%p11, %r12, 45055;
	@%p11 bra 	$L__BB0_11;
	atom.shared.add.u32 	%r13, [_ZZ28extract_halfka_features_simdPKmPKhPiS3_PjiiE18black_count_shared], 1;
	setp.ge.s32 	%p12, %r13, %r19;
	@%p12 bra 	$L__BB0_11;
	add.s32 	%r48, %r13, %r7;
	mul.wide.s32 	%rd25, %r48, 4;
	add.s64 	%rd26, %rd1, %rd25;
	st.global.u32 	[%rd26], %r12;
$L__BB0_11:
	add.s32 	%r14, %r4, 1;
	shr.u64 	%rd27, %rd3, %r14;
	and.b64  	%rd28, %rd27, 1;
	setp.eq.b64 	%p13, %rd28, 1;
	not.pred 	%p14, %p13;
	@%p14 bra 	$L__BB0_18;
	xor.b32  	%r49, %r14, %r5;
	add.s32 	%r15, %r6, %r49;
	setp.gt.u32 	%p15, %r15, 45055;
	@%p15 bra 	$L__BB0_15;
	atom.shared.add.u32 	%r16, [_ZZ28extract_halfka_features_simdPKmPKhPiS3_PjiiE18white_count_shared], 1;
	setp.ge.s32 	%p16, %r16, %r19;
	@%p16 bra 	$L__BB0_15;
	add.s32 	%r50, %r16, %r7;
	mul.wide.s32 	%rd29, %r50, 4;
	add.s64 	%rd30, %rd2, %rd29;
	st.global.u32 	[%rd30], %r15;
$L__BB0_15:
	xor.b32  	%r51, %r8, %r14;
	xor.b32  	%r52, %r51, 56;
	add.s32 	%r17, %r9, %r52;
	setp.gt.u32 	%p17, %r17, 45055;
	@%p17 bra 	$L__BB0_18;
	atom.shared.add.u32 	%r18, [_ZZ28extract_halfka_features_simdPKmPKhPiS3_PjiiE18black_count_shared], 1;
	setp.ge.s32 	%p18, %r18, %r19;
	@%p18 bra 	$L__BB0_18;
	add.s32 	%r53, %r18, %r7;
	mul.wide.s32 	%rd31, %r53, 4;
	add.s64 	%rd32, %rd1, %rd31;
	st.global.u32 	[%rd32], %r17;
$L__BB0_18:
	setp.ne.s32 	%p19, %r2, 0;
	bar.sync 	0;
	@%p19 bra 	$L__BB0_20;
	ld.shared.u32 	%r54, [_ZZ28extract_halfka_features_simdPKmPKhPiS3_PjiiE18white_count_shared];
	cvta.to.global.u64 	%rd33, %rd6;
	mul.wide.u32 	%rd34, %r3, 4;
	add.s64 	%rd35, %rd33, %rd34;
	st.global.u32 	[%rd35], %r54;
	ld.shared.u32 	%r55, [_ZZ28extract_halfka_features_simdPKmPKhPiS3_PjiiE18black_count_shared];
	st.global.u32 	[%rd35+4], %r55;
$L__BB0_20:
	ret;

}
	// .globl	_Z22feature_transform_simdPKsS0_PKiPKjPiiii
.visible .entry _Z22feature_transform_simdPKsS0_PKiPKjPiiii(
	.param .u64 .ptr .align 1 _Z22feature_transform_simdPKsS0_PKiPKjPiiii_param_0,
	.param .u64 .ptr .align 1 _Z22feature_transform_simdPKsS0_PKiPKjPiiii_param_1,
	.param .u64 .ptr .align 1 _Z22feature_transform_simdPKsS0_PKiPKjPiiii_param_2,
	.param .u64 .ptr .align 1 _Z22feature_transform_simdPKsS0_PKiPKjPiiii_param_3,
	.param .u64 .ptr .align 1 _Z22feature_transform_simdPKsS0_PKiPKjPiiii_param_4,
	.param .u32 _Z22feature_transform_simdPKsS0_PKiPKjPiiii_param_5,
	.param .u32 _Z22feature_transform_simdPKsS0_PKiPKjPiiii_param_6,
	.param .u32 _Z22feature_transform_simdPKsS0_PKiPKjPiiii_param_7
)
{
	.reg .pred 	%p<23>;
	.reg .b16 	%rs<7>;
	.reg .b32 	%r<94>;
	.reg .b64 	%rd<41>;

	ld.param.u64 	%rd13, [_Z22feature_transform_simdPKsS0_PKiPKjPiiii_param_0];
	ld.param.u64 	%rd10, [_Z22feature_transform_simdPKsS0_PKiPKjPiiii_param_1];
	ld.param.u64 	%rd14, [_Z22feature_transform_simdPKsS0_PKiPKjPiiii_param_2];
	ld.param.u64 	%rd11, [_Z22feature_transform_simdPKsS0_PKiPKjPiiii_param_3];
	ld.param.u64 	%rd12, [_Z22feature_transform_simdPKsS0_PKiPKjPiiii_param_4];
	ld.param.u32 	%r45, [_Z22feature_transform_simdPKsS0_PKiPKjPiiii_param_5];
	ld.param.u32 	%r47, [_Z22feature_transform_simdPKsS0_PKiPKjPiiii_param_6];
	ld.param.u32 	%r46, [_Z22feature_transform_simdPKsS0_PKiPKjPiiii_param_7];
	cvta.to.global.u64 	%rd1, %rd13;
	cvta.to.global.u64 	%rd2, %rd14;
	mov.u32 	%r1, %ctaid.y;
	setp.ge.s32 	%p1, %r1, %r47;
	@%p1 bra 	$L__BB1_30;
	mov.u32 	%r48, %tid.x;
	and.b32  	%r2, %r48, 31;
	mov.u32 	%r49, %ctaid.x;
	mov.u32 	%r50, %ntid.x;
	shr.u32 	%r51, %r50, 5;
	mul.lo.s32 	%r52, %r49, %r51;
	shl.b32 	%r53, %r52, 5;
	add.s32 	%r54, %r53, %r48;
	and.b32  	%r55, %r54, -32;
	or.b32  	%r3, %r55, %r2;
	setp.ge.s32 	%p2, %r3, %r45;
	@%p2 bra 	$L__BB1_30;
	cvta.to.global.u64 	%rd15, %rd10;
	mul.wide.s32 	%rd16, %r3, 2;
	add.s64 	%rd17, %rd15, %rd16;
	ld.global.nc.u16 	%rs1, [%rd17];
	cvt.s32.s16 	%r79, %rs1;
	shl.b32 	%r56, %r1, 1;
	cvta.to.global.u64 	%rd18, %rd11;
	mul.wide.u32 	%rd19, %r56, 4;
	add.s64 	%rd20, %rd18, %rd19;
	ld.global.nc.u32 	%r5, [%rd20];
	mul.lo.s32 	%r57, %r46, %r1;
	cvt.s64.s32 	%rd3, %r57;
	setp.lt.s32 	%p3, %r5, 1;
	@%p3 bra 	$L__BB1_29;
	and.b32  	%r6, %r5, 3;
	setp.lt.u32 	%p4, %r5, 4;
	mov.b32 	%r87, 0;
	@%p4 bra 	$L__BB1_22;
	and.b32  	%r87, %r5, 2147483644;
	neg.s32 	%r76, %r87;
	shl.b64 	%rd21, %rd3, 2;
	add.s64 	%rd22, %rd21, %rd2;
	add.s64 	%rd39, %rd22, 8;
$L__BB1_5:
	setp.ne.s32 	%p5, %r2, 0;
	mov.b32 	%r78, 0;
	@%p5 bra 	$L__BB1_7;
	ld.global.nc.u32 	%r78, [%rd39+-8];
$L__BB1_7:
	shfl.sync.idx.b32	%r13|%p6, %r78, 0, 31, -1;
	setp.gt.u32 	%p7, %r13, 45055;
	@%p7 bra 	$L__BB1_9;
	mad.lo.s32 	%r61, %r13, %r45, %r3;
	mul.wide.s32 	%rd23, %r61, 2;
	add.s64 	%rd24, %rd1, %rd23;
	ld.global.nc.u16 	%rs2, [%rd24];
	cvt.s32.s16 	%r62, %rs2;
	add.s32 	%r79, %r79, %r62;
$L__BB1_9:
	setp.ne.s32 	%p8, %r2, 0;
	mov.b32 	%r80, 0;
	@%p8 bra 	$L__BB1_11;
	ld.global.nc.u32 	%r80, [%rd39+-4];
$L__BB1_11:
	shfl.sync.idx.b32	%r18|%p9, %r80, 0, 31, -1;
	setp.gt.u32 	%p10, %r18, 45055;
	@%p10 bra 	$L__BB1_13;
	mad.lo.s32 	%r64, %r18, %r45, %r3;
	mul.wide.s32 	%rd25, %r64, 2;
	add.s64 	%rd26, %rd1, %rd25;
	ld.global.nc.u16 	%rs3, [%rd26];
	cvt.s32.s16 	%r65, %rs3;
	add.s32 	%r79, %r79, %r65;
$L__BB1_13:
	setp.ne.s32 	%p11, %r2, 0;
	mov.b32 	%r82, 0;
	@%p11 bra 	$L__BB1_15;
	ld.global.nc.u32 	%r82, [%rd39];
$L__BB1_15:
	shfl.sync.idx.b32	%r23|%p12, %r82, 0, 31, -1;
	setp.gt.u32 	%p13, %r23, 45055;
	@%p13 bra 	$L__BB1_17;
	mad.lo.s32 	%r67, %r23, %r45, %r3;
	mul.wide.s32 	%rd27, %r67, 2;
	add.s64 	%rd28, %rd1, %rd27;
	ld.global.nc.u16 	%rs4, [%rd28];
	cvt.s32.s16 	%r68, %rs4;
	add.s32 	%r79, %r79, %r68;
$L__BB1_17:
	setp.ne.s32 	%p14, %r2, 0;
	mov.b32 	%r84, 0;
	@%p14 bra 	$L__BB1_19;
	ld.global.nc.u32 	%r84, [%rd39+4];
$L__BB1_19:
	shfl.sync.idx.b32	%r28|%p15, %r84, 0, 31, -1;
	setp.gt.u32 	%p16, %r28, 45055;
	@%p16 bra 	$L__BB1_21;
	mad.lo.s32 	%r70, %r28, %r45, %r3;
	mul.wide.s32 	%rd29, %r70, 2;
	add.s64 	%rd30, %rd1, %rd29;
	ld.global.nc.u16 	%rs5, [%rd30];
	cvt.s32.s16 	%r71, %rs5;
	add.s32 	%r79, %r79, %r71;
$L__BB1_21:
	add.s32 	%r76, %r76, 4;
	add.s64 	%rd39, %rd39, 16;
	setp.ne.s32 	%p17, %r76, 0;
	@%p17 bra 	$L__BB1_5;
$L__BB1_22:
	setp.eq.s32 	%p18, %r6, 0;
	@%p18 bra 	$L__BB1_29;
	cvt.u64.u32 	%rd31, %r87;
	add.s64 	%rd32, %rd3, %rd31;
	shl.b64 	%rd33, %rd32, 2;
	add.s64 	%rd40, %rd2, %rd33;
	neg.s32 	%r89, %r6;
$L__BB1_24:
	.pragma "nounroll";
	setp.ne.s32 	%p19, %r2, 0;
	mov.b32 	%r91, 0;
	@%p19 bra 	$L__BB1_26;
	ld.global.nc.u32 	%r91, [%rd40];
$L__BB1_26:
	shfl.sync.idx.b32	%r40|%p20, %r91, 0, 31, -1;
	setp.gt.u32 	%p21, %r40, 45055;
	@%p21 bra 	$L__BB1_28;
	mad.lo.s32 	%r73, %r40, %r45, %r3;
	mul.wide.s32 	%rd34, %r73, 2;
	add.s64 	%rd35, %rd1, %rd34;
	ld.global.nc.u16 	%rs6, [%rd35];
	cvt.s32.s16 	%r74, %rs6;
	add.s32 	%r79, %r79, %r74;
$L__BB1_28:
	add.s64 	%rd40, %rd40, 4;
	add.s32 	%r89, %r89, 1;
	setp.ne.s32 	%p22, %r89, 0;
	@%p22 bra 	$L__BB1_24;
$L__BB1_29:
	mad.lo.s32 	%r75, %r45, %r1, %r3;
	cvta.to.global.u64 	%rd36, %rd12;
	mul.wide.s32 	%rd37, %r75, 4;
	add.s64 	%rd38, %rd36, %rd37;
	st.global.u32 	[%rd38], %r79;
$L__BB1_30:
	ret;

}
	// .globl	_Z13fc_layer_simdPKaS0_PKiPaiii
.visible .entry _Z13fc_layer_simdPKaS0_PKiPaiii(
	.param .u64 .ptr .align 1 _Z13fc_layer_simdPKaS0_PKiPaiii_param_0,
	.param .u64 .ptr .align 1 _Z13fc_layer_simdPKaS0_PKiPaiii_param_1,
	.param .u64 .ptr .align 1 _Z13fc_layer_simdPKaS0_PKiPaiii_param_2,
	.param .u64 .ptr .align 1 _Z13fc_layer_simdPKaS0_PKiPaiii_param_3,
	.param .u32 _Z13fc_layer_simdPKaS0_PKiPaiii_param_4,
	.param .u32 _Z13fc_layer_simdPKaS0_PKiPaiii_param_5,
	.param .u32 _Z13fc_layer_simdPKaS0_PKiPaiii_param_6
)
{
	.reg .pred 	%p<20>;
	.reg .b16 	%rs<5>;
	.reg .b32 	%r<61>;
	.reg .b64 	%rd<20>;
	// demoted variable
	.shared .align 4 .b8 _ZZ13fc_layer_simdPKaS0_PKiPaiiiE9warp_sums[128];
	ld.param.u64 	%rd5, [_Z13fc_layer_simdPKaS0_PKiPaiii_param_0];
	ld.param.u64 	%rd6, [_Z13fc_layer_simdPKaS0_PKiPaiii_param_1];
	ld.param.u64 	%rd7, [_Z13fc_layer_simdPKaS0_PKiPaiii_param_2];
	ld.param.u64 	%rd8, [_Z13fc_layer_simdPKaS0_PKiPaiii_param_3];
	ld.param.u32 	%r15, [_Z13fc_layer_simdPKaS0_PKiPaiii_param_4];
	ld.param.u32 	%r16, [_Z13fc_layer_simdPKaS0_PKiPaiii_param_5];
	ld.param.u32 	%r17, [_Z13fc_layer_simdPKaS0_PKiPaiii_param_6];
	mov.u32 	%r1, %ctaid.x;
	mov.u32 	%r2, %ctaid.y;
	setp.ge.s32 	%p1, %r1, %r17;
	setp.ge.s32 	%p2, %r2, %r16;
	or.pred  	%p3, %p2, %p1;
	@%p3 bra 	$L__BB2_11;
	mov.u32 	%r3, %tid.x;
	setp.ge.s32 	%p4, %r3, %r15;
	mov.b32 	%r59, 0;
	@%p4 bra 	$L__BB2_4;
	mov.u32 	%r4, %ntid.x;
	cvta.to.global.u64 	%rd1, %rd5;
	cvta.to.global.u64 	%rd2, %rd6;
	mul.lo.s32 	%r20, %r15, %r2;
	cvt.s64.s32 	%rd3, %r20;
	mul.lo.s32 	%r21, %r15, %r1;
	cvt.s64.s32 	%rd4, %r21;
	mov.b32 	%r59, 0;
	mov.u32 	%r57, %r3;
$L__BB2_3:
	cvt.s64.s32 	%rd9, %r57;
	add.s64 	%rd10, %rd9, %rd4;
	add.s64 	%rd11, %rd1, %rd10;
	ld.global.nc.u8 	%rs1, [%rd11];
	cvt.s16.s8 	%rs2, %rs1;
	add.s64 	%rd12, %rd9, %rd3;
	add.s64 	%rd13, %rd2, %rd12;
	ld.global.nc.u8 	%rs3, [%rd13];
	cvt.s16.s8 	%rs4, %rs3;
	mul.wide.s16 	%r22, %rs4, %rs2;
	add.s32 	%r59, %r22, %r59;
	add.s32 	%r57, %r57, %r4;
	setp.lt.s32 	%p5, %r57, %r15;
	@%p5 bra 	$L__BB2_3;
$L__BB2_4:
	shfl.sync.down.b32	%r23|%p6, %r59, 16, 31, -1;
	add.s32 	%r24, %r23, %r59;
	shfl.sync.down.b32	%r25|%p7, %r24, 8, 31, -1;
	add.s32 	%r26, %r25, %r24;
	shfl.sync.down.b32	%r27|%p8, %r26, 4, 31, -1;
	add.s32 	%r28, %r27, %r26;
	shfl.sync.down.b32	%r29|%p9, %r28, 2, 31, -1;
	add.s32 	%r30, %r29, %r28;
	shfl.sync.down.b32	%r31|%p10, %r30, 1, 31, -1;
	add.s32 	%r10, %r31, %r30;
	and.b32  	%r11, %r3, 31;
	setp.ne.s32 	%p11, %r11, 0;
	@%p11 bra 	$L__BB2_6;
	shr.u32 	%r32, %r3, 3;
	mov.u32 	%r33, _ZZ13fc_layer_simdPKaS0_PKiPaiiiE9warp_sums;
	add.s32 	%r34, %r33, %r32;
	st.shared.u32 	[%r34], %r10;
$L__BB2_6:
	bar.sync 	0;
	setp.gt.u32 	%p12, %r3, 31;
	@%p12 bra 	$L__BB2_11;
	mov.u32 	%r36, %ntid.x;
	shr.u32 	%r37, %r36, 5;
	setp.ge.u32 	%p13, %r11, %r37;
	mov.b32 	%r60, 0;
	@%p13 bra 	$L__BB2_9;
	shl.b32 	%r38, %r11, 2;
	mov.u32 	%r39, _ZZ13fc_layer_simdPKaS0_PKiPaiiiE9warp_sums;
	add.s32 	%r40, %r39, %r38;
	ld.shared.u32 	%r60, [%r40];
$L__BB2_9:
	setp.ne.s32 	%p14, %r11, 0;
	shfl.sync.down.b32	%r41|%p15, %r60, 16, 31, -1;
	add.s32 	%r42, %r41, %r60;
	shfl.sync.down.b32	%r43|%p16, %r42, 8, 31, -1;
	add.s32 	%r44, %r43, %r42;
	shfl.sync.down.b32	%r45|%p17, %r44, 4, 31, -1;
	add.s32 	%r46, %r45, %r44;
	shfl.sync.down.b32	%r47|%p18, %r46, 2, 31, -1;
	add.s32 	%r48, %r47, %r46;
	shfl.sync.down.b32	%r49|%p19, %r48, 1, 31, -1;
	add.s32 	%r14, %r49, %r48;
	@%p14 bra 	$L__BB2_11;
	cvta.to.global.u64 	%rd14, %rd7;
	mul.wide.u32 	%rd15, %r2, 4;
	add.s64 	%rd16, %rd14, %rd15;
	ld.global.nc.u32 	%r50, [%rd16];
	add.s32 	%r51, %r50, %r14;
	shl.b32 	%r52, %r51, 10;
	shr.s32 	%r53, %r52, 16;
	min.s32 	%r54, %r53, 127;
	max.s32 	%r55, %r54, 0;
	mad.lo.s32 	%r56, %r16, %r1, %r2;
	cvt.u64.u32 	%rd17, %r56;
	cvta.to.global.u64 	%rd18, %rd8;
	add.s64 	%rd19, %rd18, %rd17;
	st.global.u8 	[%rd19], %r55;
$L__BB2_11:
	ret;

}
	// .globl	_Z19batch_evaluate_simdPKiPKaS0_S2_S0_S2_S0_Piii
.visible .entry _Z19batch_evaluate_simdPKiPKaS0_S2_S0_S2_S0_Piii(
	.param .u64 .ptr .align 1 _Z19batch_evaluate_simdPKiPKaS0_S2_S0_S2_S0_Piii_param_0,
	.param .u64 .ptr .align 1 _Z19batch_evaluate_simdPKiPKaS0_S2_S0_S2_S0_Piii_param_1,
	.param .u64 .ptr .align 1 _Z19batch_evaluate_simdPKiPKaS0_S2_S0_S2_S0_Piii_param_2,
	.param .u64 .ptr .align 1 _Z19batch_evaluate_simdPKiPKaS0_S2_S0_S2_S0_Piii_param_3,
	.param .u64 .ptr .align 1 _Z19batch_evaluate_simdPKiPKaS0_S2_S0_S2_S0_Piii_param_4,
	.param .u64 .ptr .align 1 _Z19batch_evaluate_simdPKiPKaS0_S2_S0_S2_S0_Piii_param_5,
	.param .u64 .ptr .align 1 _Z19batch_evaluate_simdPKiPKaS0_S2_S0_S2_S0_Piii_param_6,
	.param .u64 .ptr .align 1 _Z19batch_evaluate_simdPKiPKaS0_S2_S0_S2_S0_Piii_param_7,
	.param .u32 _Z19batch_evaluate_simdPKiPKaS0_S2_S0_S2_S0_Piii_param_8,
	.param .u32 _Z19batch_evaluate_simdPKiPKaS0_S2_S0_S2_S0_Piii_param_9
)
{
	.reg .pred 	%p<24>;
	.reg .b16 	%rs<80>;
	.reg .b32 	%r<470>;
	.reg .b64 	%rd<74>;
	// demoted variable
	.shared .align 1 .b8 _ZZ19batch_evaluate_simdPKiPKaS0_S2_S0_S2_S0_PiiiE7fc0_sqr[32];
	// demoted variable
	.shared .align 1 .b8 _ZZ19batch_evaluate_simdPKiPKaS0_S2_S0_S2_S0_PiiiE10fc0_linear[2];
	// demoted variable
	.shared .align 1 .b8 _ZZ19batch_evaluate_simdPKiPKaS0_S2_S0_S2_S0_PiiiE7fc1_out[32];
	ld.param.u64 	%rd12, [_Z19batch_evaluate_simdPKiPKaS0_S2_S0_S2_S0_Piii_param_0];
	ld.param.u64 	%rd13, [_Z19batch_evaluate_simdPKiPKaS0_S2_S0_S2_S0_Piii_param_1];
	ld.param.u64 	%rd6, [_Z19batch_evaluate_simdPKiPKaS0_S2_S0_S2_S0_Piii_param_2];
	ld.param.u64 	%rd8, [_Z19batch_evaluate_simdPKiPKaS0_S2_S0_S2_S0_Piii_param_4];
	ld.param.u64 	%rd9, [_Z19batch_evaluate_simdPKiPKaS0_S2_S0_S2_S0_Piii_param_5];
	ld.param.u64 	%rd10, [_Z19batch_evaluate_simdPKiPKaS0_S2_S0_S2_S0_Piii_param_6];
	ld.param.u64 	%rd11, [_Z19batch_evaluate_simdPKiPKaS0_S2_S0_S2_S0_Piii_param_7];
	ld.param.u32 	%r40, [_Z19batch_evaluate_simdPKiPKaS0_S2_S0_S2_S0_Piii_param_8];
	ld.param.u32 	%r41, [_Z19batch_evaluate_simdPKiPKaS0_S2_S0_S2_S0_Piii_param_9];
	cvta.to.global.u64 	%rd1, %rd13;
	cvta.to.global.u64 	%rd2, %rd12;
	mov.u32 	%r1, %ctaid.x;
	setp.ge.s32 	%p2, %r1, %r41;
	@%p2 bra 	$L__BB3_25;
	mul.lo.s32 	%r43, %r1, %r40;
	shl.b32 	%r44, %r43, 1;
	cvt.s64.s32 	%rd3, %r44;
	mov.u32 	%r2, %tid.x;
	and.b32  	%r3, %r2, 31;
	not.b32 	%r45, %r3;
	add.s32 	%r4, %r40, %r45;
	shr.u32 	%r46, %r4, 5;
	add.s32 	%r47, %r46, 1;
	and.b32  	%r5, %r47, 7;
	and.b32  	%r48, %r47, 268435448;
	neg.s32 	%r6, %r48;
	cvta.to.global.u64 	%rd4, %rd6;
	mov.b32 	%r453, 0;
	mov.pred 	%p23, -1;
$L__BB3_2:
	mov.pred 	%p1, %p23;
	cvt.s64.s32 	%rd14, %r40;
	selp.b64 	%rd15, 0, %rd14, %p1;
	add.s64 	%rd5, %rd15, %rd3;
	mul.lo.s32 	%r8, %r453, 15;
	mov.u32 	%r50, _ZZ19batch_evaluate_simdPKiPKaS0_S2_S0_S2_S0_PiiiE10fc0_linear;
	add.s32 	%r9, %r50, %r453;
	mov.b32 	%r454, 0;
$L__BB3_3:
	setp.ne.s32 	%p4, %r3, 0;
	mov.b32 	%r469, 0;
	@%p4 bra 	$L__BB3_5;
	mul.wide.u32 	%rd16, %r454, 4;
	add.s64 	%rd17, %rd4, %rd16;
	ld.global.nc.u32 	%r469, [%rd17];
$L__BB3_5:
	setp.ge.s32 	%p5, %r3, %r40;
	@%p5 bra 	$L__BB3_17;
	setp.lt.u32 	%p6, %r4, 224;
	mov.u32 	%r467, %r3;
	@%p6 bra 	$L__BB3_9;
	shl.b32 	%r53, %r3, 4;
	add.s32 	%r54, %r53, %r454;
	add.s32 	%r466, %r54, 2048;
	mov.u32 	%r465, %r6;
	mov.u32 	%r467, %r3;
$L__BB3_8:
	.pragma "nounroll";
	cvt.u64.u32 	%rd18, %r467;
	add.s64 	%rd19, %rd5, %rd18;
	shl.b64 	%rd20, %rd19, 2;
	add.s64 	%rd21, %rd2, %rd20;
	ld.global.nc.u32 	%r55, [%rd21];
	shl.b32 	%r56, %r55, 10;
	shr.s32 	%r57, %r56, 16;
	min.s32 	%r58, %r57, 127;
	max.s32 	%r59, %r58, 0;
	add.s32 	%r60, %r466, -2048;
	cvt.u64.u32 	%rd22, %r60;
	add.s64 	%rd23, %rd1, %rd22;
	ld.global.nc.u8 	%rs1, [%rd23];
	cvt.s32.s8 	%r61, %rs1;
	mad.lo.s32 	%r62, %r59, %r61, %r469;
	ld.global.nc.u32 	%r63, [%rd21+128];
	shl.b32 	%r64, %r63, 10;
	shr.s32 	%r65, %r64, 16;
	min.s32 	%r66, %r65, 127;
	max.s32 	%r67, %r66, 0;
	ld.global.nc.u8 	%rs2, [%rd23+512];
	cvt.s32.s8 	%r68, %rs2;
	mad.lo.s32 	%r69, %r67, %r68, %r62;
	ld.global.nc.u32 	%r70, [%rd21+256];
	shl.b32 	%r71, %r70, 10;
	shr.s32 	%r72, %r71, 16;
	min.s32 	%r73, %r72, 127;
	max.s32 	%r74, %r73, 0;
	add.s32 	%r75, %r466, -1024;
	cvt.u64.u32 	%rd24, %r75;
	add.s64 	%rd25, %rd1, %rd24;
	ld.global.nc.u8 	%rs3, [%rd25];
	cvt.s32.s8 	%r76, %rs3;
	mad.lo.s32 	%r77, %r74, %r76, %r69;
	ld.global.nc.u32 	%r78, [%rd21+384];
	shl.b32 	%r79, %r78, 10;
	shr.s32 	%r80, %r79, 16;
	min.s32 	%r81, %r80, 127;
	max.s32 	%r82, %r81, 0;
	add.s32 	%r83, %r466, -512;
	cvt.u64.u32 	%rd26, %r83;
	add.s64 	%rd27, %rd1, %rd26;
	ld.global.nc.u8 	%rs4, [%rd27];
	cvt.s32.s8 	%r84, %rs4;
	mad.lo.s32 	%r85, %r82, %r84, %r77;
	ld.global.nc.u32 	%r86, [%rd21+512];
	shl.b32 	%r87, %r86, 10;
	shr.s32 	%r88, %r87, 16;
	min.s32 	%r89, %r88, 127;
	max.s32 	%r90, %r89, 0;
	add.s32 	%r91, %r466, 1536;
	cvt.u64.u32 	%rd28, %r466;
	add.s64 	%rd29, %rd1, %rd28;
	ld.global.nc.u8 	%rs5, [%rd29];
	cvt.s32.s8 	%r92, %rs5;
	mad.lo.s32 	%r93, %r90, %r92, %r85;
	ld.global.nc.u32 	%r94, [%rd21+640];
	shl.b32 	%r95, %r94, 10;
	shr.s32 	%r96, %r95, 16;
	min.s32 	%r97, %r96, 127;
	max.s32 	%r98, %r97, 0;
	add.s32 	%r99, %r466, 512;
	cvt.u64.u32 	%rd30, %r99;
	add.s64 	%rd31, %rd1, %rd30;
	ld.global.nc.u8 	%rs6, [%rd31];
	cvt.s32.s8 	%r100, %rs6;
	mad.lo.s32 	%r101, %r98, %r100, %r93;
	ld.global.nc.u32 	%r102, [%rd21+768];
	shl.b32 	%r103, %r102, 10;
	shr.s32 	%r104, %r103, 16;
	min.s32 	%r105, %r104, 127;
	max.s32 	%r106, %r105, 0;
	add.s32 	%r107, %r466, 1024;
	cvt.u64.u32 	%rd32, %r107;
	add.s64 	%rd33, %rd1, %rd32;
	ld.global.nc.u8 	%rs7, [%rd33];
	cvt.s32.s8 	%r108, %rs7;
	mad.lo.s32 	%r109, %r106, %r108, %r101;
	ld.global.nc.u32 	%r110, [%rd21+896];
	shl.b32 	%r111, %r110, 10;
	shr.s32 	%r112, %r111, 16;
	min.s32 	%r113, %r112, 127;
	max.s32 	%r114, %r113, 0;
	cvt.u64.u32 	%rd34, %r91;
	add.s64 	%rd35, %rd1, %rd34;
	ld.global.nc.u8 	%rs8, [%rd35];
	cvt.s32.s8 	%r115, %rs8;
	mad.lo.s32 	%r469, %r114, %r115, %r109;
	add.s32 	%r467, %r467, 256;
	add.s32 	%r466, %r466, 4096;
	add.s32 	%r465, %r465, 8;
	setp.eq.s32 	%p7, %r465, 0;
	@%p7 bra 	$L__BB3_9;
	bra.uni 	$L__BB3_8;
$L__BB3_9:
	setp.eq.s32 	%p8, %r5, 0;
	@%p8 bra 	$L__BB3_17;
	add.s32 	%r117, %r5, -1;
	setp.lt.u32 	%p9, %r117, 3;
	@%p9 bra 	$L__BB3_12;
	cvt.u64.u32 	%rd36, %r467;
	add.s64 	%rd37, %rd5, %rd36;
	shl.b64 	%rd38, %rd37, 2;
	add.s64 	%rd39, %rd2, %rd38;
	ld.global.nc.u32 	%r118, [%rd39];
	shl.b32 	%r119, %r118, 10;
	shr.s32 	%r120, %r119, 16;
	min.s32 	%r121, %r120, 127;
	max.s32 	%r122, %r121, 0;
	shl.b32 	%r123, %r467, 4;
	add.s32 	%r124, %r123, %r454;
	cvt.u64.u32 	%rd40, %r124;
	add.s64 	%rd41, %rd1, %rd40;
	ld.global.nc.u8 	%rs9, [%rd41];
	cvt.s32.s8 	%r125, %rs9;
	mad.lo.s32 	%r126, %r122, %r125, %r469;
	ld.global.nc.u32 	%r127, [%rd39+128];
	shl.b32 	%r128, %r127, 10;
	shr.s32 	%r129, %r128, 16;
	min.s32 	%r130, %r129, 127;
	max.s32 	%r131, %r130, 0;
	add.s32 	%r132, %r124, 512;
	cvt.u64.u32 	%rd42, %r132;
	add.s64 	%rd43, %rd1, %rd42;
	ld.global.nc.u8 	%rs10, [%rd43];
	cvt.s32.s8 	%r133, %rs10;
	mad.lo.s32 	%r134, %r131, %r133, %r126;
	ld.global.nc.u32 	%r135, [%rd39+256];
	shl.b32 	%r136, %r135, 10;
	shr.s32 	%r137, %r136, 16;
	min.s32 	%r138, %r137, 127;
	max.s32 	%r139, %r138, 0;
	add.s32 	%r140, %r124, 1024;
	cvt.u64.u32 	%rd44, %r140;
	add.s64 	%rd45, %rd1, %rd44;
	ld.global.nc.u8 	%rs11, [%rd45];
	cvt.s32.s8 	%r141, %rs11;
	mad.lo.s32 	%r142, %r139, %r141, %r134;
	ld.global.nc.u32 	%r143, [%rd39+384];
	shl.b32 	%r144, %r143, 10;
	shr.s32 	%r145, %r144, 16;
	min.s32 	%r146, %r145, 127;
	max.s32 	%r147, %r146, 0;
	add.s32 	%r148, %r124, 1536;
	cvt.u64.u32 	%rd46, %r148;
	add.s64 	%rd47, %rd1, %rd46;
	ld.global.nc.u8 	%rs12, [%rd47];
	cvt.s32.s8 	%r149, %rs12;
	mad.lo.s32 	%r469, %r147, %r149, %r142;
	add.s32 	%r467, %r467, 128;
$L__BB3_12:
	shr.u32 	%r150, %r4, 5;
	add.s32 	%r151, %r150, 1;
	and.b32  	%r152, %r151, 3;
	setp.eq.s32 	%p10, %r152, 0;
	@%p10 bra 	$L__BB3_17;
	and.b32  	%r154, %r4, 96;
	setp.eq.s32 	%p11, %r154, 0;
	@%p11 bra 	$L__BB3_15;
	cvt.u64.u32 	%rd48, %r467;
	add.s64 	%rd49, %rd5, %rd48;
	shl.b64 	%rd50, %rd49, 2;
	add.s64 	%rd51, %rd2, %rd50;
	ld.global.nc.u32 	%r155, [%rd51];
	shl.b32 	%r156, %r155, 10;
	shr.s32 	%r157, %r156, 16;
	min.s32 	%r158, %r157, 127;
	max.s32 	%r159, %r158, 0;
	shl.b32 	%r160, %r467, 4;
	add.s32 	%r161, %r160, %r454;
	cvt.u64.u32 	%rd52, %r161;
	add.s64 	%rd53, %rd1, %rd52;
	ld.global.nc.u8 	%rs13, [%rd53];
	cvt.s32.s8 	%r162, %rs13;
	mad.lo.s32 	%r163, %r159, %r162, %r469;
	ld.global.nc.u32 	%r164, [%rd51+128];
	shl.b32 	%r165, %r164, 10;
	shr.s32 	%r166, %r165, 16;
	min.s32 	%r167, %r166, 127;
	max.s32 	%r168, %r167, 0;
	add.s32 	%r169, %r161, 512;
	cvt.u64.u32 	%rd54, %r169;
	add.s64 	%rd55, %rd1, %rd54;
	ld.global.nc.u8 	%rs14, [%rd55];
	cvt.s32.s8 	%r170, %rs14;
	mad.lo.s32 	%r469, %r168, %r170, %r163;
	add.s32 	%r467, %r467, 64;
$L__BB3_15:
	and.b32  	%r171, %r4, 32;
	setp.ne.s32 	%p12, %r171, 0;
	@%p12 bra 	$L__BB3_17;
	cvt.u64.u32 	%rd56, %r467;
	add.s64 	%rd57, %rd5, %rd56;
	shl.b64 	%rd58, %rd57, 2;
	add.s64 	%rd59, %rd2, %rd58;
	ld.global.nc.u32 	%r172, [%rd59];
	shl.b32 	%r173, %r172, 10;
	shr.s32 	%r174, %r173, 16;
	min.s32 	%r175, %r174, 127;
	max.s32 	%r176, %r175, 0;
	shl.b32 	%r177, %r467, 4;
	add.s32 	%r178, %r177, %r454;
	cvt.u64.u32 	%rd60, %r178;
	add.s64 	%rd61, %rd1, %rd60;
	ld.global.nc.u8 	%rs15, [%rd61];
	cvt.s32.s8 	%r179, %rs15;
	mad.lo.s32 	%r469, %r176, %r179, %r469;
$L__BB3_17:
	setp.ne.s32 	%p13, %r3, 0;
	shfl.sync.down.b32	%r180|%p14, %r469, 16, 31, -1;
	add.s32 	%r181, %r180, %r469;
	shfl.sync.down.b32	%r182|%p15, %r181, 8, 31, -1;
	add.s32 	%r183, %r182, %r181;
	shfl.sync.down.b32	%r184|%p16, %r183, 4, 31, -1;
	add.s32 	%r185, %r184, %r183;
	shfl.sync.down.b32	%r186|%p17, %r185, 2, 31, -1;
	add.s32 	%r187, %r186, %r185;
	shfl.sync.down.b32	%r188|%p18, %r187, 1, 31, -1;
	add.s32 	%r37, %r188, %r187;
	@%p13 bra 	$L__BB3_21;
	shr.u32 	%r38, %r37, 6;
	setp.eq.s32 	%p19, %r454, 15;
	@%p19 bra 	$L__BB3_20;
	cvt.s32.s16 	%r189, %r38;
	min.s32 	%r190, %r189, 127;
	max.s32 	%r191, %r190, 0;
	mul.lo.s32 	%r192, %r191, %r191;
	shr.u32 	%r193, %r192, 7;
	add.s32 	%r194, %r454, %r8;
	mov.u32 	%r195, _ZZ19batch_evaluate_simdPKiPKaS0_S2_S0_S2_S0_PiiiE7fc0_sqr;
	add.s32 	%r196, %r195, %r194;
	st.shared.u8 	[%r196], %r193;
	bra.uni 	$L__BB3_21;
$L__BB3_20:
	cvt.s32.s16 	%r197, %r38;
	min.s32 	%r198, %r197, 127;
	max.s32 	%r199, %r198, 0;
	st.shared.u8 	[%r9], %r199;
$L__BB3_21:
	add.s32 	%r454, %r454, 1;
	setp.ne.s32 	%p20, %r454, 16;
	@%p20 bra 	$L__BB3_3;
	mov.b32 	%r453, 1;
	mov.pred 	%p23, 0;
	@%p1 bra 	$L__BB3_2;
	ld.param.u64 	%rd73, [_Z19batch_evaluate_simdPKiPKaS0_S2_S0_S2_S0_Piii_param_3];
	barrier.sync 	0;
	cvt.u64.u32 	%rd62, %r3;
	cvta.to.global.u64 	%rd63, %rd8;
	mul.wide.u32 	%rd64, %r3, 4;
	add.s64 	%rd65, %rd63, %rd64;
	ld.global.nc.u32 	%r201, [%rd65];
	cvta.to.global.u64 	%rd66, %rd73;
	add.s64 	%rd67, %rd66, %rd62;
	ld.global.nc.u8 	%rs16, [%rd67+96];
	cvt.u32.u8 	%r202, %rs16;
	ld.global.nc.u8 	%rs17, [%rd67+64];
	cvt.u32.u8 	%r203, %rs17;
	prmt.b32 	%r204, %r203, %r202, 0x3340U;
	ld.global.nc.u8 	%rs18, [%rd67+32];
	cvt.u32.u8 	%r205, %rs18;
	ld.global.nc.u8 	%rs19, [%rd67];
	cvt.u32.u8 	%r206, %rs19;
	prmt.b32 	%r207, %r206, %r205, 0x3340U;
	prmt.b32 	%r208, %r207, %r204, 0x5410U;
	ld.shared.u8 	%r209, [_ZZ19batch_evaluate_simdPKiPKaS0_S2_S0_S2_S0_PiiiE7fc0_sqr+3];
	ld.shared.u8 	%r210, [_ZZ19batch_evaluate_simdPKiPKaS0_S2_S0_S2_S0_PiiiE7fc0_sqr+2];
	prmt.b32 	%r211, %r210, %r209, 0x3340U;
	ld.shared.u8 	%r212, [_ZZ19batch_evaluate_simdPKiPKaS0_S2_S0_S2_S0_PiiiE7fc0_sqr+1];
	ld.shared.u8 	%r213, [_ZZ19batch_evaluate_simdPKiPKaS0_S2_S0_S2_S0_PiiiE7fc0_sqr];
	prmt.b32 	%r214, %r213, %r212, 0x3340U;
	prmt.b32 	%r215, %r214, %r211, 0x5410U;
	dp4a.s32.s32 	%r216, %r208, %r215, %r201;
	ld.global.nc.u8 	%rs20, [%rd67+224];
	cvt.u32.u8 	%r217, %rs20;
	ld.global.nc.u8 	%rs21, [%rd67+192];
	cvt.u32.u8 	%r218, %rs21;
	prmt.b32 	%r219, %r218, %r217, 0x3340U;
	ld.global.nc.u8 	%rs22, [%rd67+160];
	cvt.u32.u8 	%r220, %rs22;
	ld.global.nc.u8 	%rs23, [%rd67+128];
	cvt.u32.u8 	%r221, %rs23;
	prmt.b32 	%r222, %r221, %r220, 0x3340U;
	prmt.b32 	%r223, %r222, %r219, 0x5410U;
	ld.shared.u8 	%r224, [_ZZ19batch_evaluate_simdPKiPKaS0_S2_S0_S2_S0_PiiiE7fc0_sqr+7];
	ld.shared.u8 	%r225, [_ZZ19batch_evaluate_simdPKiPKaS0_S2_S0_S2_S0_PiiiE7fc0_sqr+6];
	prmt.b32 	%r226, %r225, %r224, 0x3340U;
	ld.shared.u8 	%r227, [_ZZ19batch_evaluate_simdPKiPKaS0_S2_S0_S2_S0_PiiiE7fc0_sqr+5];
	ld.shared.u8 	%r228, [_ZZ19batch_evaluate_simdPKiPKaS0_S2_S0_S2_S0_PiiiE7fc0_sqr+4];
	prmt.b32 	%r229, %r228, %r227, 0x3340U;
	prmt.b32 	%r230, %r229, %r226, 0x5410U;
	dp4a.s32.s32 	%r231, %r223, %r230, %r216;
	ld.global.nc.u8 	%rs24, [%rd67+352];
	cvt.u32.u8 	%r232, %rs24;
	ld.global.nc.u8 	%rs25, [%rd67+320];
	cvt.u32.u8 	%r233, %rs25;
	prmt.b32 	%r234, %r233, %r232, 0x3340U;
	ld.global.nc.u8 	%rs26, [%rd67+288];
	cvt.u32.u8 	%r235, %rs26;
	ld.global.nc.u8 	%rs27, [%rd67+256];
	cvt.u32.u8 	%r236, %rs27;
	prmt.b32 	%r237, %r236, %r235, 0x3340U;
	prmt.b32 	%r238, %r237, %r234, 0x5410U;
	ld.shared.u8 	%r239, [_ZZ19batch_evaluate_simdPKiPKaS0_S2_S0_S2_S0_PiiiE7fc0_sqr+11];
	ld.shared.u8 	%r240, [_ZZ19batch_evaluate_simdPKiPKaS0_S2_S0_S2_S0_PiiiE7fc0_sqr+10];
	prmt.b32 	%r241, %r240, %r239, 0x3340U;
	ld.shared.u8 	%r242, [_ZZ19batch_evaluate_simdPKiPKaS0_S2_S0_S2_S0_PiiiE7fc0_sqr+9];
	ld.shared.u8 	%r243, [_ZZ19batch_evaluate_simdPKiPKaS0_S2_S0_S2_S0_PiiiE7fc0_sqr+8];
	prmt.b32 	%r244, %r243, %r242, 0x3340U;
	prmt.b32 	%r245, %r244, %r241, 0x5410U;
	dp4a.s32.s32 	%r246, %r238, %r245, %r231;
	ld.global.nc.u8 	%rs28, [%rd67+480];
	cvt.u32.u8 	%r247, %rs28;
	ld.global.nc.u8 	%rs29, [%rd67+448];
	cvt.u32.u8 	%r248, %rs29;
	prmt.b32 	%r249, %r248, %r247, 0x3340U;
	ld.global.nc.u8 	%rs30, [%rd67+416];
	cvt.u32.u8 	%r250, %rs30;
	ld.global.nc.u8 	%rs31, [%rd67+384];
	cvt.u32.u8 	%r251, %rs31;
	prmt.b32 	%r252, %r251, %r250, 0x3340U;
	prmt.b32 	%r253, %r252, %r249, 0x5410U;
	ld.shared.u8 	%r254, [_ZZ19batch_evaluate_simdPKiPKaS0_S2_S0_S2_S0_PiiiE7fc0_sqr+15];
	ld.shared.u8 	%r255, [_ZZ19batch_evaluate_simdPKiPKaS0_S2_S0_S2_S0_PiiiE7fc0_sqr+14];
	prmt.b32 	%r256, %r255, %r254, 0x3340U;
	ld.shared.u8 	%r257, [_ZZ19batch_evaluate_simdPKiPKaS0_S2_S0_S2_S0_PiiiE7fc0_sqr+13];
	ld.shared.u8 	%r258, [_ZZ19batch_evaluate_simdPKiPKaS0_S2_S0_S2_S0_PiiiE7fc0_sqr+12];
	prmt.b32 	%r259, %r258, %r257, 0x3340U;
	prmt.b32 	%r260, %r259, %r256, 0x5410U;
	dp4a.s32.s32 	%r261, %r253, %r260, %r246;
	ld.global.nc.u8 	%rs32, [%rd67+608];
	cvt.u32.u8 	%r262, %rs32;
	ld.global.nc.u8 	%rs33, [%rd67+576];
	cvt.u32.u8 	%r263, %rs33;
	prmt.b32 	%r264, %r263, %r262, 0x3340U;
	ld.global.nc.u8 	%rs34, [%rd67+544];
	cvt.u32.u8 	%r265, %rs34;
	ld.global.nc.u8 	%rs35, [%rd67+512];
	cvt.u32.u8 	%r266, %rs35;
	prmt.b32 	%r267, %r266, %r265, 0x3340U;
	prmt.b32 	%r268, %r267, %r264, 0x5410U;
	ld.shared.u8 	%r269, [_ZZ19batch_evaluate_simdPKiPKaS0_S2_S0_S2_S0_PiiiE7fc0_sqr+19];
	ld.shared.u8 	%r270, [_ZZ19batch_evaluate_simdPKiPKaS0_S2_S0_S2_S0_PiiiE7fc0_sqr+18];
	prmt.b32 	%r271, %r270, %r269, 0x3340U;
	ld.shared.u8 	%r272, [_ZZ19batch_evaluate_simdPKiPKaS0_S2_S0_S2_S0_PiiiE7fc0_sqr+17];
	ld.shared.u8 	%r273, [_ZZ19batch_evaluate_simdPKiPKaS0_S2_S0_S2_S0_PiiiE7fc0_sqr+16];
	prmt.b32 	%r274, %r273, %r272, 0x3340U;
	prmt.b32 	%r275, %r274, %r271, 0x5410U;
	dp4a.s32.s32 	%r276, %r268, %r275, %r261;
	ld.global.nc.u8 	%rs36, [%rd67+736];
	cvt.u32.u8 	%r277, %rs36;
	ld.global.nc.u8 	%rs37, [%rd67+704];
	cvt.u32.u8 	%r278, %rs37;
	prmt.b32 	%r279, %r278, %r277, 0x3340U;
	ld.global.nc.u8 	%rs38, [%rd67+672];
	cvt.u32.u8 	%r280, %rs38;
	ld.global.nc.u8 	%rs39, [%rd67+640];
	cvt.u32.u8 	%r281, %rs39;
	prmt.b32 	%r282, %r281, %r280, 0x3340U;
	prmt.b32 	%r283, %r282, %r279, 0x5410U;
	ld.shared.u8 	%r284, [_ZZ19batch_evaluate_simdPKiPKaS0_S2_S0_S2_S0_PiiiE7fc0_sqr+23];
	ld.shared.u8 	%r285, [_ZZ19batch_evaluate_simdPKiPKaS0_S2_S0_S2_S0_PiiiE7fc0_sqr+22];
	prmt.b32 	%r286, %r285, %r284, 0x3340U;
	ld.shared.u8 	%r287, [_ZZ19batch_evaluate_simdPKiPKaS0_S2_S0_S2_S0_PiiiE7fc0_sqr+21];
	ld.shared.u8 	%r288, [_ZZ19batch_evaluate_simdPKiPKaS0_S2_S0_S2_S0_PiiiE7fc0_sqr+20];
	prmt.b32 	%r289, %r288, %r287, 0x3340U;
	prmt.b32 	%r290, %r289, %r286, 0x5410U;
	dp4a.s32.s32 	%r291, %r283, %r290, %r276;
	ld.global.nc.u8 	%rs40, [%rd67+864];
	cvt.u32.u8 	%r292, %rs40;
	ld.global.nc.u8 	%rs41, [%rd67+832];
	cvt.u32.u8 	%r293, %rs41;
	prmt.b32 	%r294, %r293, %r292, 0x3340U;
	ld.global.nc.u8 	%rs42, [%rd67+800];
	cvt.u32.u8 	%r295, %rs42;
	ld.global.nc.u8 	%rs43, [%rd67+768];
	cvt.u32.u8 	%r296, %rs43;
	prmt.b32 	%r297, %r296, %r295, 0x3340U;
	prmt.b32 	%r298, %r297, %r294, 0x5410U;
	ld.shared.u8 	%r299, [_ZZ19batch_evaluate_simdPKiPKaS0_S2_S0_S2_S0_PiiiE7fc0_sqr+27];
	ld.shared.u8 	%r300, [_ZZ19batch_evaluate_simdPKiPKaS0_S2_S0_S2_S0_PiiiE7fc0_sqr+26];
	prmt.b32 	%r301, %r300, %r299, 0x3340U;
	ld.shared.u8 	%r302, [_ZZ19batch_evaluate_simdPKiPKaS0_S2_S0_S2_S0_PiiiE7fc0_sqr+25];
	ld.shared.u8 	%r303, [_ZZ19batch_evaluate_simdPKiPKaS0_S2_S0_S2_S0_PiiiE7fc0_sqr+24];
	prmt.b32 	%r304, %r303, %r302, 0x3340U;
	prmt.b32 	%r305, %r304, %r301, 0x5410U;
	dp4a.s32.s32 	%r306, %r298, %r305, %r291;
	ld.global.nc.u8 	%rs44, [%rd67+896];
	cvt.s16.s8 	%rs45, %rs44;
	ld.global.nc.u8 	%rs46, [%rd67+928];
	cvt.s16.s8 	%rs47, %rs46;
	mov.b32 	%r307, {%rs45, %rs47};
	ld.shared.u8 	%r308, [_ZZ19batch_evaluate_simdPKiPKaS0_S2_S0_S2_S0_PiiiE7fc0_sqr+29];
	ld.shared.u8 	%r309, [_ZZ19batch_evaluate_simdPKiPKaS0_S2_S0_S2_S0_PiiiE7fc0_sqr+28];
	prmt.b32 	%r310, %r309, %r308, 0x3340U;
	prmt.b32 	%r311, %r312, %r313, 0x3340U;
	prmt.b32 	%r314, %r310, %r311, 0x5410U;
	dp2a.lo.s32.s32 	%r315, %r307, %r314, %r306;
	shl.b32 	%r316, %r315, 10;
	shr.s32 	%r317, %r316, 16;
	min.s32 	%r318, %r317, 127;
	max.s32 	%r319, %r318, 0;
	mov.u32 	%r320, _ZZ19batch_evaluate_simdPKiPKaS0_S2_S0_S2_S0_PiiiE7fc1_out;
	add.s32 	%r321, %r320, %r3;
	st.shared.u8 	[%r321], %r319;
	barrier.sync 	0;
	setp.ne.s32 	%p22, %r2, 0;
	@%p22 bra 	$L__BB3_25;
	cvta.to.global.u64 	%rd68, %rd9;
	cvta.to.global.u64 	%rd69, %rd10;
	ld.global.nc.u32 	%r322, [%rd69];
	ld.global.nc.u8 	%rs48, [%rd68+3];
	cvt.u32.u8 	%r323, %rs48;
	ld.global.nc.u8 	%rs49, [%rd68+2];
	cvt.u32.u8 	%r324, %rs49;
	prmt.b32 	%r325, %r324, %r323, 0x3340U;
	ld.global.nc.u8 	%rs50, [%rd68+1];
	cvt.u32.u8 	%r326, %rs50;
	ld.global.nc.u8 	%rs51, [%rd68];
	cvt.u32.u8 	%r327, %rs51;
	prmt.b32 	%r328, %r327, %r326, 0x3340U;
	prmt.b32 	%r329, %r328, %r325, 0x5410U;
	ld.shared.u8 	%r330, [_ZZ19batch_evaluate_simdPKiPKaS0_S2_S0_S2_S0_PiiiE7fc1_out+3];
	ld.shared.u8 	%r331, [_ZZ19batch_evaluate_simdPKiPKaS0_S2_S0_S2_S0_PiiiE7fc1_out+2];
	prmt.b32 	%r332, %r331, %r330, 0x3340U;
	ld.shared.u8 	%r333, [_ZZ19batch_evaluate_simdPKiPKaS0_S2_S0_S2_S0_PiiiE7fc1_out+1];
	ld.shared.u8 	%r334, [_ZZ19batch_evaluate_simdPKiPKaS0_S2_S0_S2_S0_PiiiE7fc1_out];
	prmt.b32 	%r335, %r334, %r333, 0x3340U;
	prmt.b32 	%r336, %r335, %r332, 0x5410U;
	dp4a.s32.s32 	%r337, %r329, %r336, %r322;
	ld.global.nc.u8 	%rs52, [%rd68+7];
	cvt.u32.u8 	%r338, %rs52;
	ld.global.nc.u8 	%rs53, [%rd68+6];
	cvt.u32.u8 	%r339, %rs53;
	prmt.b32 	%r340, %r339, %r338, 0x3340U;
	ld.global.nc.u8 	%rs54, [%rd68+5];
	cvt.u32.u8 	%r341, %rs54;
	ld.global.nc.u8 	%rs55, [%rd68+4];
	cvt.u32.u8 	%r342, %rs55;
	prmt.b32 	%r343, %r342, %r341, 0x3340U;
	prmt.b32 	%r344, %r343, %r340, 0x5410U;
	ld.shared.u8 	%r345, [_ZZ19batch_evaluate_simdPKiPKaS0_S2_S0_S2_S0_PiiiE7fc1_out+7];
	ld.shared.u8 	%r346, [_ZZ19batch_evaluate_simdPKiPKaS0_S2_S0_S2_S0_PiiiE7fc1_out+6];
	prmt.b32 	%r347, %r346, %r345, 0x3340U;
	ld.shared.u8 	%r348, [_ZZ19batch_evaluate_simdPKiPKaS0_S2_S0_S2_S0_PiiiE7fc1_out+5];
	ld.shared.u8 	%r349, [_ZZ19batch_evaluate_simdPKiPKaS0_S2_S0_S2_S0_PiiiE7fc1_out+4];
	prmt.b32 	%r350, %r349, %r348, 0x3340U;
	prmt.b32 	%r351, %r350, %r347, 0x5410U;
	dp4a.s32.s32 	%r352, %r344, %r351, %r337;
	ld.global.nc.u8 	%rs56, [%rd68+11];
	cvt.u32.u8 	%r353, %rs56;
	ld.global.nc.u8 	%rs57, [%rd68+10];
	cvt.u32.u8 	%r354, %rs57;
	prmt.b32 	%r355, %r354, %r353, 0x3340U;
	ld.global.nc.u8 	%rs58, [%rd68+9];
	cvt.u32.u8 	%r356, %rs58;
	ld.global.nc.u8 	%rs59, [%rd68+8];
	cvt.u32.u8 	%r357, %rs59;
	prmt.b32 	%r358, %r357, %r356, 0x3340U;
	prmt.b32 	%r359, %r358, %r355, 0x5410U;
	ld.shared.u8 	%r360, [_ZZ19batch_evaluate_simdPKiPKaS0_S2_S0_S2_S0_PiiiE7fc1_out+11];
	ld.shared.u8 	%r361, [_ZZ19batch_evaluate_simdPKiPKaS0_S2_S0_S2_S0_PiiiE7fc1_out+10];
	prmt.b32 	%r362, %r361, %r360, 0x3340U;
	ld.shared.u8 	%r363, [_ZZ19batch_evaluate_simdPKiPKaS0_S2_S0_S2_S0_PiiiE7fc1_out+9];
	ld.shared.u8 	%r364, [_ZZ19batch_evaluate_simdPKiPKaS0_S2_S0_S2_S0_PiiiE7fc1_out+8];
	prmt.b32 	%r365, %r364, %r363, 0x3340U;
	prmt.b32 	%r366, %r365, %r362, 0x5410U;
	dp4a.s32.s32 	%r367, %r359, %r366, %r352;
	ld.global.nc.u8 	%rs60, [%rd68+15];
	cvt.u32.u8 	%r368, %rs60;
	ld.global.nc.u8 	%rs61, [%rd68+14];
	cvt.u32.u8 	%r369, %rs61;
	prmt.b32 	%r370, %r369, %r368, 0x3340U;
	ld.global.nc.u8 	%rs62, [%rd68+13];
	cvt.u32.u8 	%r371, %rs62;
	ld.global.nc.u8 	%rs63, [%rd68+12];
	cvt.u32.u8 	%r372, %rs63;
	prmt.b32 	%r373, %r372, %r371, 0x3340U;
	prmt.b32 	%r374, %r373, %r370, 0x5410U;
	ld.shared.u8 	%r375, [_ZZ19batch_evaluate_simdPKiPKaS0_S2_S0_S2_S0_PiiiE7fc1_out+15];
	ld.shared.u8 	%r376, [_ZZ19batch_evaluate_simdPKiPKaS0_S2_S0_S2_S0_PiiiE7fc1_out+14];
	prmt.b32 	%r377, %r376, %r375, 0x3340U;
	ld.shared.u8 	%r378, [_ZZ19batch_evaluate_simdPKiPKaS0_S2_S0_S2_S0_PiiiE7fc1_out+13];
	ld.shared.u8 	%r379, [_ZZ19batch_evaluate_simdPKiPKaS0_S2_S0_S2_S0_PiiiE7fc1_out+12];
	prmt.b32 	%r380, %r379, %r378, 0x3340U;
	prmt.b32 	%r381, %r380, %r377, 0x5410U;
	dp4a.s32.s32 	%r382, %r374, %r381, %r367;
	ld.global.nc.u8 	%rs64, [%rd68+19];
	cvt.u32.u8 	%r383, %rs64;
	ld.global.nc.u8 	%rs65, [%rd68+18];
	cvt.u32.u8 	%r384, %rs65;
	prmt.b32 	%r385, %r384, %r383, 0x3340U;
	ld.global.nc.u8 	%rs66, [%rd68+17];
	cvt.u32.u8 	%r386, %rs66;
	ld.global.nc.u8 	%rs67, [%rd68+16];
	cvt.u32.u8 	%r387, %rs67;
	prmt.b32 	%r388, %r387, %r386, 0x3340U;
	prmt.b32 	%r389, %r388, %r385, 0x5410U;
	ld.shared.u8 	%r390, [_ZZ19batch_evaluate_simdPKiPKaS0_S2_S0_S2_S0_PiiiE7fc1_out+19];
	ld.shared.u8 	%r391, [_ZZ19batch_evaluate_simdPKiPKaS0_S2_S0_S2_S0_PiiiE7fc1_out+18];
	prmt.b32 	%r392, %r391, %r390, 0x3340U;
	ld.shared.u8 	%r393, [_ZZ19batch_evaluate_simdPKiPKaS0_S2_S0_S2_S0_PiiiE7fc1_out+17];
	ld.shared.u8 	%r394, [_ZZ19batch_evaluate_simdPKiPKaS0_S2_S0_S2_S0_PiiiE7fc1_out+16];
	prmt.b32 	%r395, %r394, %r393, 0x3340U;
	prmt.b32 	%r396, %r395, %r392, 0x5410U;
	dp4a.s32.s32 	%r397, %r389, %r396, %r382;
	ld.global.nc.u8 	%rs68, [%rd68+23];
	cvt.u32.u8 	%r398, %rs68;
	ld.global.nc.u8 	%rs69, [%rd68+22];
	cvt.u32.u8 	%r399, %rs69;
	prmt.b32 	%r400, %r399, %r398, 0x3340U;
	ld.global.nc.u8 	%rs70, [%rd68+21];
	cvt.u32.u8 	%r401, %rs70;
	ld.global.nc.u8 	%rs71, [%rd68+20];
	cvt.u32.u8 	%r402, %rs71;
	prmt.b32 	%r403, %r402, %r401, 0x3340U;
	prmt.b32 	%r404, %r403, %r400, 0x5410U;
	ld.shared.u8 	%r405, [_ZZ19batch_evaluate_simdPKiPKaS0_S2_S0_S2_S0_PiiiE7fc1_out+23];
	ld.shared.u8 	%r406, [_ZZ19batch_evaluate_simdPKiPKaS0_S2_S0_S2_S0_PiiiE7fc1_out+22];
	prmt.b32 	%r407, %r406, %r405, 0x3340U;
	ld.shared.u8 	%r408, [_ZZ19batch_evaluate_simdPKiPKaS0_S2_S0_S2_S0_PiiiE7fc1_out+21];
	ld.shared.u8 	%r409, [_ZZ19batch_evaluate_simdPKiPKaS0_S2_S0_S2_S0_PiiiE7fc1_out+20];
	prmt.b32 	%r410, %r409, %r408, 0x3340U;
	prmt.b32 	%r411, %r410, %r407, 0x5410U;
	dp4a.s32.s32 	%r412, %r404, %r411, %r397;
	ld.global.nc.u8 	%rs72, [%rd68+27];
	cvt.u32.u8 	%r413, %rs72;
	ld.global.nc.u8 	%rs73, [%rd68+26];
	cvt.u32.u8 	%r414, %rs73;
	prmt.b32 	%r415, %r414, %r413, 0x3340U;
	ld.global.nc.u8 	%rs74, [%rd68+25];
	cvt.u32.u8 	%r416, %rs74;
	ld.global.nc.u8 	%rs75, [%rd68+24];
	cvt.u32.u8 	%r417, %rs75;
	prmt.b32 	%r418, %r417, %r416, 0x3340U;
	prmt.b32 	%r419, %r418, %r415, 0x5410U;
	ld.shared.u8 	%r420, [_ZZ19batch_evaluate_simdPKiPKaS0_S2_S0_S2_S0_PiiiE7fc1_out+27];
	ld.shared.u8 	%r421, [_ZZ19batch_evaluate_simdPKiPKaS0_S2_S0_S2_S0_PiiiE7fc1_out+26];
	prmt.b32 	%r422, %r421, %r420, 0x3340U;
	ld.shared.u8 	%r423, [_ZZ19batch_evaluate_simdPKiPKaS0_S2_S0_S2_S0_PiiiE7fc1_out+25];
	ld.shared.u8 	%r424, [_ZZ19batch_evaluate_simdPKiPKaS0_S2_S0_S2_S0_PiiiE7fc1_out+24];
	prmt.b32 	%r425, %r424, %r423, 0x3340U;
	prmt.b32 	%r426, %r425, %r422, 0x5410U;
	dp4a.s32.s32 	%r427, %r419, %r426, %r412;
	ld.global.nc.u8 	%rs76, [%rd68+31];
	cvt.u32.u8 	%r428, %rs76;
	ld.global.nc.u8 	%rs77, [%rd68+30];
	cvt.u32.u8 	%r429, %rs77;
	prmt.b32 	%r430, %r429, %r428, 0x3340U;
	ld.global.nc.u8 	%rs78, [%rd68+29];
	cvt.u32.u8 	%r431, %rs78;
	ld.global.nc.u8 	%rs79, [%rd68+28];
	cvt.u32.u8 	%r432, %rs79;
	prmt.b32 	%r433, %r432, %r431, 0x3340U;
	prmt.b32 	%r434, %r433, %r430, 0x5410U;
	ld.shared.u8 	%r435, [_ZZ19batch_evaluate_simdPKiPKaS0_S2_S0_S2_S0_PiiiE7fc1_out+31];
	ld.shared.u8 	%r436, [_ZZ19batch_evaluate_simdPKiPKaS0_S2_S0_S2_S0_PiiiE7fc1_out+30];
	prmt.b32 	%r437, %r436, %r435, 0x3340U;
	ld.shared.u8 	%r438, [_ZZ19batch_evaluate_simdPKiPKaS0_S2_S0_S2_S0_PiiiE7fc1_out+29];
	ld.shared.u8 	%r439, [_ZZ19batch_evaluate_simdPKiPKaS0_S2_S0_S2_S0_PiiiE7fc1_out+28];
	prmt.b32 	%r440, %r439, %r438, 0x3340U;
	prmt.b32 	%r441, %r440, %r437, 0x5410U;
	dp4a.s32.s32 	%r442, %r434, %r441, %r427;
	ld.shared.s8 	%r443, [_ZZ19batch_evaluate_simdPKiPKaS0_S2_S0_S2_S0_PiiiE10fc0_linear];
	ld.shared.s8 	%r444, [_ZZ19batch_evaluate_simdPKiPKaS0_S2_S0_S2_S0_PiiiE10fc0_linear+1];
	add.s32 	%r445, %r444, %r443;
	mul.lo.s32 	%r446, %r445, 9600;
	mul.hi.s32 	%r447, %r446, -2130574327;
	add.s32 	%r448, %r447, %r446;
	shr.u32 	%r449, %r448, 31;
	shr.s32 	%r450, %r448, 13;
	add.s32 	%r451, %r450, %r449;
	add.s32 	%r452, %r451, %r442;
	cvta.to.global.u64 	%rd70, %rd11;
	mul.wide.u32 	%rd71, %r1, 4;
	add.s64 	%rd72, %rd70, %rd71;
	st.global.u32 	[%rd72], %r452;
$L__BB3_25:
	ret;

}
	// .globl	_Z20psqt_accumulate_simdPKiPKjS0_Piiii
.visible .entry _Z20psqt_accumulate_simdPKiPKjS0_Piiii(
	.param .u64 .ptr .align 1 _Z20psqt_accumulate_simdPKiPKjS0_Piiii_param_0,
	.param .u64 .ptr .align 1 _Z20psqt_accumulate_simdPKiPKjS0_Piiii_param_1,
	.param .u64 .ptr .align 1 _Z20psqt_accumulate_simdPKiPKjS0_Piiii_param_2,
	.param .u64 .ptr .align 1 _Z20psqt_accumulate_simdPKiPKjS0_Piiii_param_3,
	.param .u32 _Z20psqt_accumulate_simdPKiPKjS0_Piiii_param_4,
	.param .u32 _Z20psqt_accumulate_simdPKiPKjS0_Piiii_param_5,
	.param .u32 _Z20psqt_accumulate_simdPKiPKjS0_Piiii_param_6
)
{
	.reg .pred 	%p<31>;
	.reg .b32 	%r<142>;
	.reg .b64 	%rd<65>;

	ld.param.u64 	%rd11, [_Z20psqt_accumulate_simdPKiPKjS0_Piiii_param_0];
	ld.param.u64 	%rd9, [_Z20psqt_accumulate_simdPKiPKjS0_Piiii_param_1];
	ld.param.u64 	%rd12, [_Z20psqt_accumulate_simdPKiPKjS0_Piiii_param_2];
	ld.param.u64 	%rd10, [_Z20psqt_accumulate_simdPKiPKjS0_Piiii_param_3];
	ld.param.u32 	%r72, [_Z20psqt_accumulate_simdPKiPKjS0_Piiii_param_4];
	ld.param.u32 	%r71, [_Z20psqt_accumulate_simdPKiPKjS0_Piiii_param_5];
	cvta.to.global.u64 	%rd1, %rd12;
	cvta.to.global.u64 	%rd2, %rd11;
	mov.u32 	%r1, %ctaid.x;
	setp.ge.s32 	%p1, %r1, %r72;
	@%p1 bra 	$L__BB4_44;
	cvta.to.global.u64 	%rd13, %rd9;
	mov.u32 	%r74, %tid.x;
	mov.u32 	%r75, %tid.y;
	mov.u32 	%r76, %tid.z;
	mov.u32 	%r77, %ntid.x;
	mov.u32 	%r78, %ntid.y;
	mad.lo.s32 	%r79, %r76, %r78, %r75;
	mad.lo.s32 	%r2, %r79, %r77, %r74;
	and.b32  	%r3, %r2, 31;
	mul.wide.u32 	%rd14, %r1, 4;
	add.s64 	%rd15, %rd13, %rd14;
	ld.global.nc.u32 	%r4, [%rd15];
	mul.lo.s32 	%r80, %r71, %r1;
	cvt.s64.s32 	%rd3, %r80;
	setp.ge.s32 	%p2, %r3, %r4;
	mov.b32 	%r133, 0;
	@%p2 bra 	$L__BB4_42;
	not.b32 	%r83, %r3;
	add.s32 	%r5, %r4, %r83;
	shr.u32 	%r84, %r5, 5;
	add.s32 	%r6, %r84, 1;
	and.b32  	%r7, %r6, 7;
	setp.lt.u32 	%p3, %r5, 224;
	mov.b32 	%r133, 0;
	mov.u32 	%r131, %r3;
	@%p3 bra 	$L__BB4_21;
	and.b32  	%r86, %r6, 268435448;
	neg.s32 	%r130, %r86;
	cvt.u64.u32 	%rd16, %r2;
	and.b64  	%rd17, %rd16, 31;
	add.s64 	%rd18, %rd3, %rd17;
	shl.b64 	%rd19, %rd18, 2;
	add.s64 	%rd20, %rd19, %rd2;
	add.s64 	%rd64, %rd20, 512;
	mov.b32 	%r133, 0;
	mov.u32 	%r131, %r3;
$L__BB4_4:
	.pragma "nounroll";
	ld.global.nc.u32 	%r43, [%rd64+-512];
	setp.lt.s32 	%p4, %r43, 0;
	@%p4 bra 	$L__BB4_6;
	mul.wide.u32 	%rd21, %r43, 4;
	add.s64 	%rd22, %rd1, %rd21;
	ld.global.nc.u32 	%r87, [%rd22];
	add.s32 	%r133, %r87, %r133;
$L__BB4_6:
	ld.global.nc.u32 	%r46, [%rd64+-384];
	setp.lt.s32 	%p5, %r46, 0;
	@%p5 bra 	$L__BB4_8;
	mul.wide.u32 	%rd23, %r46, 4;
	add.s64 	%rd24, %rd1, %rd23;
	ld.global.nc.u32 	%r88, [%rd24];
	add.s32 	%r133, %r88, %r133;
$L__BB4_8:
	ld.global.nc.u32 	%r49, [%rd64+-256];
	setp.lt.s32 	%p6, %r49, 0;
	@%p6 bra 	$L__BB4_10;
	mul.wide.u32 	%rd25, %r49, 4;
	add.s64 	%rd26, %rd1, %rd25;
	ld.global.nc.u32 	%r89, [%rd26];
	add.s32 	%r133, %r89, %r133;
$L__BB4_10:
	ld.global.nc.u32 	%r52, [%rd64+-128];
	setp.lt.s32 	%p7, %r52, 0;
	@%p7 bra 	$L__BB4_12;
	mul.wide.u32 	%rd27, %r52, 4;
	add.s64 	%rd28, %rd1, %rd27;
	ld.global.nc.u32 	%r90, [%rd28];
	add.s32 	%r133, %r90, %r133;
$L__BB4_12:
	ld.global.nc.u32 	%r55, [%rd64];
	setp.lt.s32 	%p8, %r55, 0;
	@%p8 bra 	$L__BB4_14;
	mul.wide.u32 	%rd29, %r55, 4;
	add.s64 	%rd30, %rd1, %rd29;
	ld.global.nc.u32 	%r91, [%rd30];
	add.s32 	%r133, %r91, %r133;
$L__BB4_14:
	ld.global.nc.u32 	%r58, [%rd64+128];
	setp.lt.s32 	%p9, %r58, 0;
	@%p9 bra 	$L__BB4_16;
	mul.wide.u32 	%rd31, %r58, 4;
	add.s64 	%rd32, %rd1, %rd31;
	ld.global.nc.u32 	%r92, [%rd32];
	add.s32 	%r133, %r92, %r133;
$L__BB4_16:
	ld.global.nc.u32 	%r61, [%rd64+256];
	setp.lt.s32 	%p10, %r61, 0;
	@%p10 bra 	$L__BB4_18;
	mul.wide.u32 	%rd33, %r61, 4;
	add.s64 	%rd34, %rd1, %rd33;
	ld.global.nc.u32 	%r93, [%rd34];
	add.s32 	%r133, %r93, %r133;
$L__BB4_18:
	ld.global.nc.u32 	%r64, [%rd64+384];
	setp.lt.s32 	%p11, %r64, 0;
	@%p11 bra 	$L__BB4_20;
	mul.wide.u32 	%rd35, %r64, 4;
	add.s64 	%rd36, %rd1, %rd35;
	ld.global.nc.u32 	%r94, [%rd36];
	add.s32 	%r133, %r94, %r133;
$L__BB4_20:
	add.s32 	%r131, %r131, 256;
	add.s32 	%r130, %r130, 8;
	add.s64 	%rd64, %rd64, 1024;
	setp.eq.s32 	%p12, %r130, 0;
	@%p12 bra 	$L__BB4_21;
	bra.uni 	$L__BB4_4;
$L__BB4_21:
	setp.eq.s32 	%p13, %r7, 0;
	@%p13 bra 	$L__BB4_42;
	setp.lt.u32 	%p14, %r7, 4;
	@%p14 bra 	$L__BB4_32;
	cvt.u64.u32 	%rd37, %r131;
	add.s64 	%rd38, %rd37, %rd3;
	shl.b64 	%rd39, %rd38, 2;
	add.s64 	%rd5, %rd2, %rd39;
	ld.global.nc.u32 	%r12, [%rd5];
	setp.lt.s32 	%p15, %r12, 0;
	@%p15 bra 	$L__BB4_25;
	mul.wide.u32 	%rd40, %r12, 4;
	add.s64 	%rd41, %rd1, %rd40;
	ld.global.nc.u32 	%r96, [%rd41];
	add.s32 	%r133, %r96, %r133;
$L__BB4_25:
	ld.global.nc.u32 	%r15, [%rd5+128];
	setp.lt.s32 	%p16, %r15, 0;
	@%p16 bra 	$L__BB4_27;
	mul.wide.u32 	%rd42, %r15, 4;
	add.s64 	%rd43, %rd1, %rd42;
	ld.global.nc.u32 	%r97, [%rd43];
	add.s32 	%r133, %r97, %r133;
$L__BB4_27:
	ld.global.nc.u32 	%r18, [%rd5+256];
	setp.lt.s32 	%p17, %r18, 0;
	@%p17 bra 	$L__BB4_29;
	mul.wide.u32 	%rd44, %r18, 4;
	add.s64 	%rd45, %rd1, %rd44;
	ld.global.nc.u32 	%r98, [%rd45];
	add.s32 	%r133, %r98, %r133;
$L__BB4_29:
	ld.global.nc.u32 	%r21, [%rd5+384];
	setp.lt.s32 	%p18, %r21, 0;
	@%p18 bra 	$L__BB4_31;
	mul.wide.u32 	%rd46, %r21, 4;
	add.s64 	%rd47, %rd1, %rd46;
	ld.global.nc.u32 	%r99, [%rd47];
	add.s32 	%r133, %r99, %r133;
$L__BB4_31:
	add.s32 	%r131, %r131, 128;
$L__BB4_32:
	and.b32  	%r101, %r6, 3;
	setp.eq.s32 	%p19, %r101, 0;
	@%p19 bra 	$L__BB4_42;
	setp.eq.s32 	%p20, %r101, 1;
	@%p20 bra 	$L__BB4_39;
	cvt.u64.u32 	%rd48, %r131;
	add.s64 	%rd49, %rd48, %rd3;
	shl.b64 	%rd50, %rd49, 2;
	add.s64 	%rd6, %rd2, %rd50;
	ld.global.nc.u32 	%r28, [%rd6];
	setp.lt.s32 	%p21, %r28, 0;
	@%p21 bra 	$L__BB4_36;
	mul.wide.u32 	%rd51, %r28, 4;
	add.s64 	%rd52, %rd1, %rd51;
	ld.global.nc.u32 	%r102, [%rd52];
	add.s32 	%r133, %r102, %r133;
$L__BB4_36:
	ld.global.nc.u32 	%r31, [%rd6+128];
	setp.lt.s32 	%p22, %r31, 0;
	@%p22 bra 	$L__BB4_38;
	mul.wide.u32 	%rd53, %r31, 4;
	add.s64 	%rd54, %rd1, %rd53;
	ld.global.nc.u32 	%r103, [%rd54];
	add.s32 	%r133, %r103, %r133;
$L__BB4_38:
	add.s32 	%r131, %r131, 64;
$L__BB4_39:
	and.b32  	%r104, %r5, 32;
	setp.ne.s32 	%p23, %r104, 0;
	@%p23 bra 	$L__BB4_42;
	cvt.u64.u32 	%rd55, %r131;
	add.s64 	%rd56, %rd55, %rd3;
	shl.b64 	%rd57, %rd56, 2;
	add.s64 	%rd58, %rd2, %rd57;
	ld.global.nc.u32 	%r38, [%rd58];
	setp.lt.s32 	%p24, %r38, 0;
	@%p24 bra 	$L__BB4_42;
	mul.wide.u32 	%rd59, %r38, 4;
	add.s64 	%rd60, %rd1, %rd59;
	ld.global.nc.u32 	%r105, [%rd60];
	add.s32 	%r133, %r105, %r133;
$L__BB4_42:
	shfl.sync.down.b32	%r106|%p25, %r133, 16, 31, -1;
	add.s32 	%r107, %r106, %r133;
	shfl.sync.down.b32	%r108|%p26, %r107, 8, 31, -1;
	add.s32 	%r109, %r108, %r107;
	shfl.sync.down.b32	%r110|%p27, %r109, 4, 31, -1;
	add.s32 	%r111, %r110, %r109;
	shfl.sync.down.b32	%r112|%p28, %r111, 2, 31, -1;
	add.s32 	%r113, %r112, %r111;
	shfl.sync.down.b32	%r114|%p29, %r113, 1, 31, -1;
	add.s32 	%r70, %r114, %r113;
	setp.ne.s32 	%p30, %r3, 0;
	@%p30 bra 	$L__BB4_44;
	cvta.to.global.u64 	%rd61, %rd10;
	add.s64 	%rd63, %rd61, %rd14;
	st.global.u32 	[%rd63], %r70;
$L__BB4_44:
	ret;

}


// ===== COMPILED SASS (sm_100) =====

	.target	sm_100

	.elftype	@"ET_EXEC"


//--------------------- .note.nv.tkinfo           --------------------------
	.section	.note.nv.tkinfo,"",@"SHT_NOTE"
	.sectionflags	@"SHF_NOTE_NV_TKINFO"
	.tkinfo
        /*0018*/ 	.word	0x00000002
        /*0030*/ 	.string	""
        /*0030*/ 	.string	"ptxas"
        /*0030*/ 	.string	"Cuda compilation tools, release 13.0, V13.0.88"
        /*0030*/ 	.string	"Build cuda_13.0.r13.0/compiler.36424714_0"
        /*0030*/ 	.string	"-arch sm_100 -m 64 "



//--------------------- .note.nv.cuinfo           --------------------------
	.section	.note.nv.cuinfo,"",@"SHT_NOTE"
	.sectionflags	@"SHF_NOTE_NV_CUINFO"
        /*0018*/ 	.short	0x0002
        /*001a*/ 	.short	0x0064
        /*001c*/ 	.short	0x0082
	.zero		2


//--------------------- .nv.info                  --------------------------
	.section	.nv.info,"",@"SHT_CUDA_INFO"
	.align	4


	//----- nvinfo : EIATTR_REGCOUNT
	.align		4
        /*0000*/ 	.byte	0x04, 0x2f
        /*0002*/ 	.short	(.L_1 - .L_0)
	.align		4
.L_0:
        /*0004*/ 	.word	index@(_Z28extract_halfka_features_simdPKmPKhPiS3_Pjii)
        /*0008*/ 	.word	0x00000014


	//----- nvinfo : EIATTR_FRAME_SIZE
	.align		4
.L_1:
        /*000c*/ 	.byte	0x04, 0x11
        /*000e*/ 	.short	(.L_3 - .L_2)
	.align		4
.L_2:
        /*0010*/ 	.word	index@(_Z28extract_halfka_features_simdPKmPKhPiS3_Pjii)
        /*0014*/ 	.word	0x00000000


	//----- nvinfo : EIATTR_REGCOUNT
	.align		4
.L_3:
        /*0018*/ 	.byte	0x04, 0x2f
        /*001a*/ 	.short	(.L_5 - .L_4)
	.align		4
.L_4:
        /*001c*/ 	.word	index@(_Z22feature_transform_simdPKsS0_PKiPKjPiiii)
        /*0020*/ 	.word	0x0000001d


	//----- nvinfo : EIATTR_FRAME_SIZE
	.align		4
.L_5:
        /*0024*/ 	.byte	0x04, 0x11
        /*0026*/ 	.short	(.L_7 - .L_6)
	.align		4
.L_6:
        /*0028*/ 	.word	index@(_Z22feature_transform_simdPKsS0_PKiPKjPiiii)
        /*002c*/ 	.word	0x00000000


	//----- nvinfo : EIATTR_REGCOUNT
	.align		4
.L_7:
        /*0030*/ 	.byte	0x04, 0x2f
        /*0032*/ 	.short	(.L_9 - .L_8)
	.align		4
.L_8:
        /*0034*/ 	.word	index@(_Z13fc_layer_simdPKaS0_PKiPaiii)
        /*0038*/ 	.word	0x00000014


	//----- nvinfo : EIATTR_FRAME_SIZE
	.align		4
.L_9:
        /*003c*/ 	.byte	0x04, 0x11
        /*003e*/ 	.short	(.L_11 - .L_10)
	.align		4
.L_10:
        /*0040*/ 	.word	index@(_Z13fc_layer_simdPKaS0_PKiPaiii)
        /*0044*/ 	.word	0x00000000


	//----- nvinfo : EIATTR_REGCOUNT
	.align		4
.L_11:
        /*0048*/ 	.byte	0x04, 0x2f
        /*004a*/ 	.short	(.L_13 - .L_12)
	.align		4
.L_12:
        /*004c*/ 	.word	index@(_Z19batch_evaluate_simdPKiPKaS0_S2_S0_S2_S0_Piii)
        /*0050*/ 	.word	0x00000020


	//----- nvinfo : EIATTR_FRAME_SIZE
	.align		4
.L_13:
        /*0054*/ 	.byte	0x04, 0x11
        /*0056*/ 	.short	(.L_15 - .L_14)
	.align		4
.L_14:
        /*0058*/ 	.word	index@(_Z19batch_evaluate_simdPKiPKaS0_S2_S0_S2_S0_Piii)
        /*005c*/ 	.word	0x00000000


	//----- nvinfo : EIATTR_REGCOUNT
	.align		4
.L_15:
        /*0060*/ 	.byte	0x04, 0x2f
        /*0062*/ 	.short	(.L_17 - .L_16)
	.align		4
.L_16:
        /*0064*/ 	.word	index@(_Z20psqt_accumulate_simdPKiPKjS0_Piiii)
        /*0068*/ 	.word	0x00000020


	//----- nvinfo : EIATTR_FRAME_SIZE
	.align		4
.L_17:
        /*006c*/ 	.byte	0x04, 0x11
        /*006e*/ 	.short	(.L_19 - .L_18)
	.align		4
.L_18:
        /*0070*/ 	.word	index@(_Z20psqt_accumulate_simdPKiPKjS0_Piiii)
        /*0074*/ 	.word	0x00000000


	//----- nvinfo : EIATTR_MIN_STACK_SIZE
	.align		4
.L_19:
        /*0078*/ 	.byte	0x04, 0x12
        /*007a*/ 	.short	(.L_21 - .L_20)
	.align		4
.L_20:
        /*007c*/ 	.word	index@(_Z20psqt_accumulate_simdPKiPKjS0_Piiii)
        /*0080*/ 	.word	0x00000000


	//----- nvinfo : EIATTR_MIN_STACK_SIZE
	.align		4
.L_21:
        /*0084*/ 	.byte	0x04, 0x12
        /*0086*/ 	.short	(.L_23 - .L_22)
	.align		4
.L_22:
        /*0088*/ 	.word	index@(_Z19batch_evaluate_simdPKiPKaS0_S2_S0_S2_S0_Piii)
        /*008c*/ 	.word	0x00000000


	//----- nvinfo : EIATTR_MIN_STACK_SIZE
	.align		4
.L_23:
        /*0090*/ 	.byte	0x04, 0x12
        /*0092*/ 	.short	(.L_25 - .L_24)
	.align		4
.L_24:
        /*0094*/ 	.word	index@(_Z13fc_layer_simdPKaS0_PKiPaiii)
        /*0098*/ 	.word	0x00000000


	//----- nvinfo : EIATTR_MIN_STACK_SIZE
	.align		4
.L_25:
        /*009c*/ 	.byte	0x04, 0x12
        /*009e*/ 	.short	(.L_27 - .L_26)
	.align		4
.L_26:
        /*00a0*/ 	.word	index@(_Z22feature_transform_simdPKsS0_PKiPKjPiiii)
        /*00a4*/ 	.word	0x00000000


	//----- nvinfo : EIATTR_MIN_STACK_SIZE
	.align		4
.L_27:
        /*00a8*/ 	.byte	0x04, 0x12
        /*00aa*/ 	.short	(.L_29 - .L_28)
	.align		4
.L_28:
        /*00ac*/ 	.word	index@(_Z28extract_halfka_features_simdPKmPKhPiS3_Pjii)
        /*00b0*/ 	.word	0x00000000
.L_29:


//--------------------- .nv.compat                --------------------------
	.section	.nv.compat,"",@"SHT_CUDA_COMPAT_INFO"
	.align	4
        /*0000*/ 	.byte	0x02, 0x09, 0x00, 0x00, 0x02, 0x02, 0x01, 0x00, 0x02, 0x05, 0x05, 0x00, 0x03, 0x07, 0x01, 0x01
        /*0010*/ 	.byte	0x02, 0x03, 0x00, 0x00, 0x02, 0x06, 0x01, 0x00, 0x04, 0x0b, 0x08, 0x00, 0x09, 0x00, 0x00, 0x00
        /*0020*/ 	.byte	0x00, 0x00, 0x00, 0x00


//--------------------- .nv.info._Z20psqt_accumulate_simdPKiPKjS0_Piiii --------------------------
	.section	.nv.info._Z20psqt_accumulate_simdPKiPKjS0_Piiii,"",@"SHT_CUDA_INFO"
	.sectionflags	@""
	.align	4


	//----- nvinfo : EIATTR_CUDA_API_VERSION
	.align		4
        /*0000*/ 	.byte	0x04, 0x37
        /*0002*/ 	.short	(.L_31 - .L_30)
.L_30:
        /*0004*/ 	.word	0x00000082


	//----- nvinfo : EIATTR_KPARAM_INFO
	.align		4
.L_31:
        /*0008*/ 	.byte	0x04, 0x17
        /*000a*/ 	.short	(.L_33 - .L_32)
.L_32:
        /*000c*/ 	.word	0x00000000
        /*0010*/ 	.short	0x0006
        /*0012*/ 	.short	0x0028
        /*0014*/ 	.byte	0x00, 0xf0, 0x11, 0x00


	//----- nvinfo : EIATTR_KPARAM_INFO
	.align		4
.L_33:
        /*0018*/ 	.byte	0x04, 0x17
        /*001a*/ 	.short	(.L_35 - .L_34)
.L_34:
        /*001c*/ 	.word	0x00000000
        /*0020*/ 	.short	0x0005
        /*0022*/ 	.short	0x0024
        /*0024*/ 	.byte	0x00, 0xf0, 0x11, 0x00


	//----- nvinfo : EIATTR_KPARAM_INFO
	.align		4
.L_35:
        /*0028*/ 	.byte	0x04, 0x17
        /*002a*/ 	.short	(.L_37 - .L_36)
.L_36:
        /*002c*/ 	.word	0x00000000
        /*0030*/ 	.short	0x0004
        /*0032*/ 	.short	0x0020
        /*0034*/ 	.byte	0x00, 0xf0, 0x11, 0x00


	//----- nvinfo : EIATTR_KPARAM_INFO
	.align		4
.L_37:
        /*0038*/ 	.byte	0x04, 0x17
        /*003a*/ 	.short	(.L_39 - .L_38)
.L_38:
        /*003c*/ 	.word	0x00000000
        /*0040*/ 	.short	0x0003
        /*0042*/ 	.short	0x0018
        /*0044*/ 	.byte	0x00, 0xf5, 0x21, 0x00


	//----- nvinfo : EIATTR_KPARAM_INFO
	.align		4
.L_39:
        /*0048*/ 	.byte	0x04, 0x17
        /*004a*/ 	.short	(.L_41 - .L_40)
.L_40:
        /*004c*/ 	.word	0x00000000
        /*0050*/ 	.short	0x0002
        /*0052*/ 	.short	0x0010
        /*0054*/ 	.byte	0x00, 0xf5, 0x21, 0x00


	//----- nvinfo : EIATTR_KPARAM_INFO
	.align		4
.L_41:
        /*0058*/ 	.byte	0x04, 0x17
        /*005a*/ 	.short	(.L_43 - .L_42)
.L_42:
        /*005c*/ 	.word	0x00000000
        /*0060*/ 	.short	0x0001
        /*0062*/ 	.short	0x0008
        /*0064*/ 	.byte	0x00, 0xf5, 0x21, 0x00


	//----- nvinfo : EIATTR_KPARAM_INFO
	.align		4
.L_43:
        /*0068*/ 	.byte	0x04, 0x17
        /*006a*/ 	.short	(.L_45 - .L_44)
.L_44:
        /*006c*/ 	.word	0x00000000
        /*0070*/ 	.short	0x0000
        /*0072*/ 	.short	0x0000
        /*0074*/ 	.byte	0x00, 0xf5, 0x21, 0x00


	//----- nvinfo : EIATTR_SPARSE_MMA_MASK
	.align		4
.L_45:
        /*0078*/ 	.byte	0x03, 0x50
        /*007a*/ 	.short	0x0000


	//----- nvinfo : EIATTR_MAXREG_COUNT
	.align		4
        /*007c*/ 	.byte	0x03, 0x1b
        /*007e*/ 	.short	0x00ff


	//----- nvinfo : EIATTR_MERCURY_ISA_VERSION
	.align		4
        /*0080*/ 	.byte	0x03, 0x5f
        /*0082*/ 	.short	0x0101


	//----- nvinfo : EIATTR_COOP_GROUP_MASK_REGIDS
	.align		4
        /*0084*/ 	.byte	0x04, 0x29
        /*0086*/ 	.short	(.L_47 - .L_46)


	//   ....[0]....
.L_46:
        /*0088*/ 	.word	0xffffffff


	//   ....[1]....
        /*008c*/ 	.word	0xffffffff


	//   ....[2]....
        /*0090*/ 	.word	0xffffffff


	//   ....[3]....
        /*0094*/ 	.word	0xffffffff


	//   ....[4]....
        /*0098*/ 	.word	0xffffffff


	//----- nvinfo : EIATTR_COOP_GROUP_INSTR_OFFSETS
	.align		4
.L_47:
        /*009c*/ 	.byte	0x04, 0x28
        /*009e*/ 	.short	(.L_49 - .L_48)


	//   ....[0]....
.L_48:
        /*00a0*/ 	.word	0x00000df0


	//   ....[1]....
        /*00a4*/ 	.word	0x00000e20


	//   ....[2]....
        /*00a8*/ 	.word	0x00000e40


	//   ....[3]....
        /*00ac*/ 	.word	0x00000e60


	//   ....[4]....
        /*00b0*/ 	.word	0x00000e80


	//----- nvinfo : EIATTR_VRC_CTA_INIT_COUNT
	.align		4
.L_49:
        /*00b4*/ 	.byte	0x02, 0x4a
	.zero		1
	.zero		1


	//----- nvinfo : EIATTR_EXIT_INSTR_OFFSETS
	.align		4
        /*00b8*/ 	.byte	0x04, 0x1c
        /*00ba*/ 	.short	(.L_51 - .L_50)


	//   ....[0]....
.L_50:
        /*00bc*/ 	.word	0x00000040


	//   ....[1]....
        /*00c0*/ 	.word	0x00000e90


	//   ....[2]....
        /*00c4*/ 	.word	0x00000ee0


	//----- nvinfo : EIATTR_CRS_STACK_SIZE
	.align		4
.L_51:
        /*00c8*/ 	.byte	0x04, 0x1e
        /*00ca*/ 	.short	(.L_53 - .L_52)
.L_52:
        /*00cc*/ 	.word	0x00000000


	//----- nvinfo : EIATTR_CBANK_PARAM_SIZE
	.align		4
.L_53:
        /*00d0*/ 	.byte	0x03, 0x19
        /*00d2*/ 	.short	0x002c


	//----- nvinfo : EIATTR_PARAM_CBANK
	.align		4
        /*00d4*/ 	.byte	0x04, 0x0a
        /*00d6*/ 	.short	(.L_55 - .L_54)
	.align		4
.L_54:
        /*00d8*/ 	.word	index@(.nv.constant0._Z20psqt_accumulate_simdPKiPKjS0_Piiii)
        /*00dc*/ 	.short	0x0380
        /*00de*/ 	.short	0x002c


	//----- nvinfo : EIATTR_SW_WAR
	.align		4
.L_55:
        /*00e0*/ 	.byte	0x04, 0x36
        /*00e2*/ 	.short	(.L_57 - .L_56)
.L_56:
        /*00e4*/ 	.word	0x00000008
.L_57:


//--------------------- .nv.info._Z19batch_evaluate_simdPKiPKaS0_S2_S0_S2_S0_Piii --------------------------
	.section	.nv.info._Z19batch_evaluate_simdPKiPKaS0_S2_S0_S2_S0_Piii,"",@"SHT_CUDA_INFO"
	.sectionflags	@""
	.align	4


	//----- nvinfo : EIATTR_CUDA_API_VERSION
	.align		4
        /*0000*/ 	.byte	0x04, 0x37
        /*0002*/ 	.short	(.L_59 - .L_58)
.L_58:
        /*0004*/ 	.word	0x00000082


	//----- nvinfo : EIATTR_KPARAM_INFO
	.align		4
.L_59:
        /*0008*/ 	.byte	0x04, 0x17
        /*000a*/ 	.short	(.L_61 - .L_60)
.L_60:
        /*000c*/ 	.word	0x00000000
        /*0010*/ 	.short	0x0009
        /*0012*/ 	.short	0x0044
        /*0014*/ 	.byte	0x00, 0xf0, 0x11, 0x00


	//----- nvinfo : EIATTR_KPARAM_INFO
	.align		4
.L_61:
        /*0018*/ 	.byte	0x04, 0x17
        /*001a*/ 	.short	(.L_63 - .L_62)
.L_62:
        /*001c*/ 	.word	0x00000000
        /*0020*/ 	.short	0x0008
        /*0022*/ 	.short	0x0040
        /*0024*/ 	.byte	0x00, 0xf0, 0x11, 0x00


	//----- nvinfo : EIATTR_KPARAM_INFO
	.align		4
.L_63:
        /*0028*/ 	.byte	0x04, 0x17
        /*002a*/ 	.short	(.L_65 - .L_64)
.L_64:
        /*002c*/ 	.word	0x00000000
        /*0030*/ 	.short	0x0007
        /*0032*/ 	.short	0x0038
        /*0034*/ 	.byte	0x00, 0xf5, 0x21, 0x00


	//----- nvinfo : EIATTR_KPARAM_INFO
	.align		4
.L_65:
        /*0038*/ 	.byte	0x04, 0x17
        /*003a*/ 	.short	(.L_67 - .L_66)
.L_66:
        /*003c*/ 	.word	0x00000000
        /*0040*/ 	.short	0x0006
        /*0042*/ 	.short	0x0030
        /*0044*/ 	.byte	0x00, 0xf5, 0x21, 0x00


	//----- nvinfo : EIATTR_KPARAM_INFO
	.align		4
.L_67:
        /*0048*/ 	.byte	0x04, 0x17
        /*004a*/ 	.short	(.L_69 - .L_68)
.L_68:
        /*004c*/ 	.word	0x00000000
        /*0050*/ 	.short	0x0005
        /*0052*/ 	.short	0x0028
        /*0054*/ 	.byte	0x00, 0xf5, 0x21, 0x00


	//----- nvinfo : EIATTR_KPARAM_INFO
	.align		4
.L_69:
        /*0058*/ 	.byte	0x04, 0x17
        /*005a*/ 	.short	(.L_71 - .L_70)
.L_70:
        /*005c*/ 	.word	0x00000000
        /*0060*/ 	.short	0x0004
        /*0062*/ 	.short	0x0020
        /*0064*/ 	.byte	0x00, 0xf5, 0x21, 0x00


	//----- nvinfo : EIATTR_KPARAM_INFO
	.align		4
.L_71:
        /*0068*/ 	.byte	0x04, 0x17
        /*006a*/ 	.short	(.L_73 - .L_72)
.L_72:
        /*006c*/ 	.word	0x00000000
        /*0070*/ 	.short	0x0003
        /*0072*/ 	.short	0x0018
        /*0074*/ 	.byte	0x00, 0xf5, 0x21, 0x00


	//----- nvinfo : EIATTR_KPARAM_INFO
	.align		4
.L_73:
        /*0078*/ 	.byte	0x04, 0x17
        /*007a*/ 	.short	(.L_75 - .L_74)
.L_74:
        /*007c*/ 	.word	0x00000000
        /*0080*/ 	.short	0x0002
        /*0082*/ 	.short	0x0010
        /*0084*/ 	.byte	0x00, 0xf5, 0x21, 0x00


	//----- nvinfo : EIATTR_KPARAM_INFO
	.align		4
.L_75:
        /*0088*/ 	.byte	0x04, 0x17
        /*008a*/ 	.short	(.L_77 - .L_76)
.L_76:
        /*008c*/ 	.word	0x00000000
        /*0090*/ 	.short	0x0001
        /*0092*/ 	.short	0x0008
        /*0094*/ 	.byte	0x00, 0xf5, 0x21, 0x00


	//----- nvinfo : EIATTR_KPARAM_INFO
	.align		4
.L_77:
        /*0098*/ 	.byte	0x04, 0x17
        /*009a*/ 	.short	(.L_79 - .L_78)
.L_78:
        /*009c*/ 	.word	0x00000000
        /*00a0*/ 	.short	0x0000
        /*00a2*/ 	.short	0x0000
        /*00a4*/ 	.byte	0x00, 0xf5, 0x21, 0x00


	//----- nvinfo : EIATTR_SPARSE_MMA_MASK
	.align		4
.L_79:
        /*00a8*/ 	.byte	0x03, 0x50
        /*00aa*/ 	.short	0x0000


	//----- nvinfo : EIATTR_MAXREG_COUNT
	.align		4
        /*00ac*/ 	.byte	0x03, 0x1b
        /*00ae*/ 	.short	0x00ff


	//----- nvinfo : EIATTR_NUM_BARRIERS
	.align		4
        /*00b0*/ 	.byte	0x02, 0x4c
        /*00b2*/ 	.byte	0x01
	.zero		1


	//----- nvinfo : EIATTR_MERCURY_ISA_VERSION
	.align		4
        /*00b4*/ 	.byte	0x03, 0x5f
        /*00b6*/ 	.short	0x0101


	//----- nvinfo : EIATTR_COOP_GROUP_MASK_REGIDS
	.align		4
        /*00b8*/ 	.byte	0x04, 0x29
        /*00ba*/ 	.short	(.L_81 - .L_80)


	//   ....[0]....
.L_80:
        /*00bc*/ 	.word	0xffffffff


	//   ....[1]....
        /*00c0*/ 	.word	0xffffffff


	//   ....[2]....
        /*00c4*/ 	.word	0xffffffff


	//   ....[3]....
        /*00c8*/ 	.word	0xffffffff


	//   ....[4]....
        /*00cc*/ 	.word	0xffffffff


	//   ....[5]....
        /*00d0*/ 	.word	0xffffffff


	//   ....[6]....
        /*00d4*/ 	.word	0xffffffff


	//----- nvinfo : EIATTR_COOP_GROUP_INSTR_OFFSETS
	.align		4
.L_81:
        /*00d8*/ 	.byte	0x04, 0x28
        /*00da*/ 	.short	(.L_83 - .L_82)


	//   ....[0]....
.L_82:
        /*00dc*/ 	.word	0x00000fc0


	//   ....[1]....
        /*00e0*/ 	.word	0x00001000


	//   ....[2]....
        /*00e4*/ 	.word	0x00001020


	//   ....[3]....
        /*00e8*/ 	.word	0x00001040


	//   ....[4]....
        /*00ec*/ 	.word	0x00001060


	//   ....[5]....
        /*00f0*/ 	.word	0x00001220


	//   ....[6]....
        /*00f4*/ 	.word	0x00001a70


	//----- nvinfo : EIATTR_VRC_CTA_INIT_COUNT
	.align		4
.L_83:
        /*00f8*/ 	.byte	0x02, 0x4a
	.zero		1
	.zero		1


	//----- nvinfo : EIATTR_EXIT_INSTR_OFFSETS
	.align		4
        /*00fc*/ 	.byte	0x04, 0x1c
        /*00fe*/ 	.short	(.L_85 - .L_84)


	//   ....[0]....
.L_84:
        /*0100*/ 	.word	0x00000040


	//   ....[1]....
        /*0104*/ 	.word	0x00001a80


	//   ....[2]....
        /*0108*/ 	.word	0x00002300


	//----- nvinfo : EIATTR_CRS_STACK_SIZE
	.align		4
.L_85:
        /*010c*/ 	.byte	0x04, 0x1e
        /*010e*/ 	.short	(.L_87 - .L_86)
.L_86:
        /*0110*/ 	.word	0x00000000


	//----- nvinfo : EIATTR_CBANK_PARAM_SIZE
	.align		4
.L_87:
        /*0114*/ 	.byte	0x03, 0x19
        /*0116*/ 	.short	0x0048


	//----- nvinfo : EIATTR_PARAM_CBANK
	.align		4
        /*0118*/ 	.byte	0x04, 0x0a
        /*011a*/ 	.short	(.L_89 - .L_88)
	.align		4
.L_88:
        /*011c*/ 	.word	index@(.nv.constant0._Z19batch_evaluate_simdPKiPKaS0_S2_S0_S2_S0_Piii)
        /*0120*/ 	.short	0x0380
        /*0122*/ 	.short	0x0048


	//----- nvinfo : EIATTR_SW_WAR
	.align		4
.L_89:
        /*0124*/ 	.byte	0x04, 0x36
        /*0126*/ 	.short	(.L_91 - .L_90)
.L_90:
        /*0128*/ 	.word	0x00000008
.L_91:


//--------------------- .nv.info._Z13fc_layer_simdPKaS0_PKiPaiii --------------------------
	.section	.nv.info._Z13fc_layer_simdPKaS0_PKiPaiii,"",@"SHT_CUDA_INFO"
	.sectionflags	@""
	.align	4


	//----- nvinfo : EIATTR_CUDA_API_VERSION
	.align		4
        /*0000*/ 	.byte	0x04, 0x37
        /*0002*/ 	.short	(.L_93 - .L_92)
.L_92:
        /*0004*/ 	.word	0x00000082


	//----- nvinfo : EIATTR_KPARAM_INFO
	.align		4
.L_93:
        /*0008*/ 	.byte	0x04, 0x17
        /*000a*/ 	.short	(.L_95 - .L_94)
.L_94:
        /*000c*/ 	.word	0x00000000
        /*0010*/ 	.short	0x0006
        /*0012*/ 	.short	0x0028
        /*0014*/ 	.byte	0x00, 0xf0, 0x11, 0x00


	//----- nvinfo : EIATTR_KPARAM_INFO
	.align		4
.L_95:
        /*0018*/ 	.byte	0x04, 0x17
        /*001a*/ 	.short	(.L_97 - .L_96)
.L_96:
        /*001c*/ 	.word	0x00000000
        /*0020*/ 	.short	0x0005
        /*0022*/ 	.short	0x0024
        /*0024*/ 	.byte	0x00, 0xf0, 0x11, 0x00


	//----- nvinfo : EIATTR_KPARAM_INFO
	.align		4
.L_97:
        /*0028*/ 	.byte	0x04, 0x17
        /*002a*/ 	.short	(.L_99 - .L_98)
.L_98:
        /*002c*/ 	.word	0x00000000
        /*0030*/ 	.short	0x0004
        /*0032*/ 	.short	0x0020
        /*0034*/ 	.byte	0x00, 0xf0, 0x11, 0x00


	//----- nvinfo : EIATTR_KPARAM_INFO
	.align		4
.L_99:
        /*0038*/ 	.byte	0x04, 0x17
        /*003a*/ 	.short	(.L_101 - .L_100)
.L_100:
        /*003c*/ 	.word	0x00000000
        /*0040*/ 	.short	0x0003
        /*0042*/ 	.short	0x0018
        /*0044*/ 	.byte	0x00, 0xf5, 0x21, 0x00


	//----- nvinfo : EIATTR_KPARAM_INFO
	.align		4
.L_101:
        /*0048*/ 	.byte	0x04, 0x17
        /*004a*/ 	.short	(.L_103 - .L_102)
.L_102:
        /*004c*/ 	.word	0x00000000
        /*0050*/ 	.short	0x0002
        /*0052*/ 	.short	0x0010
        /*0054*/ 	.byte	0x00, 0xf5, 0x21, 0x00


	//----- nvinfo : EIATTR_KPARAM_INFO
	.align		4
.L_103:
        /*0058*/ 	.byte	0x04, 0x17
        /*005a*/ 	.short	(.L_105 - .L_104)
.L_104:
        /*005c*/ 	.word	0x00000000
        /*0060*/ 	.short	0x0001
        /*0062*/ 	.short	0x0008
        /*0064*/ 	.byte	0x00, 0xf5, 0x21, 0x00


	//----- nvinfo : EIATTR_KPARAM_INFO
	.align		4
.L_105:
        /*0068*/ 	.byte	0x04, 0x17
        /*006a*/ 	.short	(.L_107 - .L_106)
.L_106:
        /*006c*/ 	.word	0x00000000
        /*0070*/ 	.short	0x0000
        /*0072*/ 	.short	0x0000
        /*0074*/ 	.byte	0x00, 0xf5, 0x21, 0x00


	//----- nvinfo : EIATTR_SPARSE_MMA_MASK
	.align		4
.L_107:
        /*0078*/ 	.byte	0x03, 0x50
        /*007a*/ 	.short	0x0000


	//----- nvinfo : EIATTR_MAXREG_COUNT
	.align		4
        /*007c*/ 	.byte	0x03, 0x1b
        /*007e*/ 	.short	0x00ff


	//----- nvinfo : EIATTR_NUM_BARRIERS
	.align		4
        /*0080*/ 	.byte	0x02, 0x4c
        /*0082*/ 	.byte	0x01
	.zero		1


	//----- nvinfo : EIATTR_MERCURY_ISA_VERSION
	.align		4
        /*0084*/ 	.byte	0x03, 0x5f
        /*0086*/ 	.short	0x0101


	//----- nvinfo : EIATTR_COOP_GROUP_MASK_REGIDS
	.align		4
        /*0088*/ 	.byte	0x04, 0x29
        /*008a*/ 	.short	(.L_109 - .L_108)


	//   ....[0]....
.L_108:
        /*008c*/ 	.word	0xffffffff


	//   ....[1]....
        /*0090*/ 	.word	0xffffffff


	//   ....[2]....
        /*0094*/ 	.word	0xffffffff


	//   ....[3]....
        /*0098*/ 	.word	0xffffffff


	//   ....[4]....
        /*009c*/ 	.word	0xffffffff


	//   ....[5]....
        /*00a0*/ 	.word	0xffffffff


	//   ....[6]....
        /*00a4*/ 	.word	0xffffffff


	//   ....[7]....
        /*00a8*/ 	.word	0xffffffff


	//   ....[8]....
        /*00ac*/ 	.word	0xffffffff


	//   ....[9]....
        /*00b0*/ 	.word	0xffffffff


	//----- nvinfo : EIATTR_COOP_GROUP_INSTR_OFFSETS
	.align		4
.L_109:
        /*00b4*/ 	.byte	0x04, 0x28
        /*00b6*/ 	.short	(.L_111 - .L_110)


	//   ....[0]....
.L_110:
        /*00b8*/ 	.word	0x00000250


	//   ....[1]....
        /*00bc*/ 	.word	0x000002b0


	//   ....[2]....
        /*00c0*/ 	.word	0x000002f0


	//   ....[3]....
        /*00c4*/ 	.word	0x00000310


	//   ....[4]....
        /*00c8*/ 	.word	0x00000330


	//   ....[5]....
        /*00cc*/ 	.word	0x00000420


	//   ....[6]....
        /*00d0*/ 	.word	0x00000440


	//   ....[7]....
        /*00d4*/ 	.word	0x00000460


	//   ....[8]....
        /*00d8*/ 	.word	0x00000480


	//   ....[9]....
        /*00dc*/ 	.word	0x000004a0


	//----- nvinfo : EIATTR_VRC_CTA_INIT_COUNT
	.align		4
.L_111:
        /*00e0*/ 	.byte	0x02, 0x4a
	.zero		1
	.zero		1


	//----- nvinfo : EIATTR_EXIT_INSTR_OFFSETS
	.align		4
        /*00e4*/ 	.byte	0x04, 0x1c
        /*00e6*/ 	.short	(.L_113 - .L_112)


	//   ....[0]....
.L_112:
        /*00e8*/ 	.word	0x00000070


	//   ....[1]....
        /*00ec*/ 	.word	0x00000370


	//   ....[2]....
        /*00f0*/ 	.word	0x000004b0


	//   ....[3]....
        /*00f4*/ 	.word	0x00000580


	//----- nvinfo : EIATTR_CRS_STACK_SIZE
	.align		4
.L_113:
        /*00f8*/ 	.byte	0x04, 0x1e
        /*00fa*/ 	.short	(.L_115 - .L_114)
.L_114:
        /*00fc*/ 	.word	0x00000000


	//----- nvinfo : EIATTR_CBANK_PARAM_SIZE
	.align		4
.L_115:
        /*0100*/ 	.byte	0x03, 0x19
        /*0102*/ 	.short	0x002c


	//----- nvinfo : EIATTR_PARAM_CBANK
	.align		4
        /*0104*/ 	.byte	0x04, 0x0a
        /*0106*/ 	.short	(.L_117 - .L_116)
	.align		4
.L_116:
        /*0108*/ 	.word	index@(.nv.constant0._Z13fc_layer_simdPKaS0_PKiPaiii)
        /*010c*/ 	.short	0x0380
        /*010e*/ 	.short	0x002c


	//----- nvinfo : EIATTR_SW_WAR
	.align		4
.L_117:
        /*0110*/ 	.byte	0x04, 0x36
        /*0112*/ 	.short	(.L_119 - .L_118)
.L_118:
        /*0114*/ 	.word	0x00000008
.L_119:


//--------------------- .nv.info._Z22feature_transform_simdPKsS0_PKiPKjPiiii --------------------------
	.section	.nv.info._Z22feature_transform_simdPKsS0_PKiPKjPiiii,"",@"SHT_CUDA_INFO"
	.sectionflags	@""
	.align	4


	//----- nvinfo : EIATTR_CUDA_API_VERSION
	.align		4
        /*0000*/ 	.byte	0x04, 0x37
        /*0002*/ 	.short	(.L_121 - .L_120)
.L_120:
        /*0004*/ 	.word	0x00000082


	//----- nvinfo : EIATTR_KPARAM_INFO
	.align		4
.L_121:
        /*0008*/ 	.byte	0x04, 0x17
        /*000a*/ 	.short	(.L_123 - .L_122)
.L_122:
        /*000c*/ 	.word	0x00000000
        /*0010*/ 	.short	0x0007
        /*0012*/ 	.short	0x0030
        /*0014*/ 	.byte	0x00, 0xf0, 0x11, 0x00


	//----- nvinfo : EIATTR_KPARAM_INFO
	.align		4
.L_123:
        /*0018*/ 	.byte	0x04, 0x17
        /*001a*/ 	.short	(.L_125 - .L_124)
.L_124:
        /*001c*/ 	.word	0x00000000
        /*0020*/ 	.short	0x0006
        /*0022*/ 	.short	0x002c
        /*0024*/ 	.byte	0x00, 0xf0, 0x11, 0x00


	//----- nvinfo : EIATTR_KPARAM_INFO
	.align		4
.L_125:
        /*0028*/ 	.byte	0x04, 0x17
        /*002a*/ 	.short	(.L_127 - .L_126)
.L_126:
        /*002c*/ 	.word	0x00000000
        /*0030*/ 	.short	0x0005
        /*0032*/ 	.short	0x0028
        /*0034*/ 	.byte	0x00, 0xf0, 0x11, 0x00


	//----- nvinfo : EIATTR_KPARAM_INFO
	.align		4
.L_127:
        /*0038*/ 	.byte	0x04, 0x17
        /*003a*/ 	.short	(.L_129 - .L_128)
.L_128:
        /*003c*/ 	.word	0x00000000
        /*0040*/ 	.short	0x0004
        /*0042*/ 	.short	0x0020
        /*0044*/ 	.byte	0x00, 0xf5, 0x21, 0x00


	//----- nvinfo : EIATTR_KPARAM_INFO
	.align		4
.L_129:
        /*0048*/ 	.byte	0x04, 0x17
        /*004a*/ 	.short	(.L_131 - .L_130)
.L_130:
        /*004c*/ 	.word	0x00000000
        /*0050*/ 	.short	0x0003
        /*0052*/ 	.short	0x0018
        /*0054*/ 	.byte	0x00, 0xf5, 0x21, 0x00


	//----- nvinfo : EIATTR_KPARAM_INFO
	.align		4
.L_131:
        /*0058*/ 	.byte	0x04, 0x17
        /*005a*/ 	.short	(.L_133 - .L_132)
.L_132:
        /*005c*/ 	.word	0x00000000
        /*0060*/ 	.short	0x0002
        /*0062*/ 	.short	0x0010
        /*0064*/ 	.byte	0x00, 0xf5, 0x21, 0x00


	//----- nvinfo : EIATTR_KPARAM_INFO
	.align		4
.L_133:
        /*0068*/ 	.byte	0x04, 0x17
        /*006a*/ 	.short	(.L_135 - .L_134)
.L_134:
        /*006c*/ 	.word	0x00000000
        /*0070*/ 	.short	0x0001
        /*0072*/ 	.short	0x0008
        /*0074*/ 	.byte	0x00, 0xf5, 0x21, 0x00


	//----- nvinfo : EIATTR_KPARAM_INFO
	.align		4
.L_135:
        /*0078*/ 	.byte	0x04, 0x17
        /*007a*/ 	.short	(.L_137 - .L_136)
.L_136:
        /*007c*/ 	.word	0x00000000
        /*0080*/ 	.short	0x0000
        /*0082*/ 	.short	0x0000
        /*0084*/ 	.byte	0x00, 0xf5, 0x21, 0x00


	//----- nvinfo : EIATTR_SPARSE_MMA_MASK
	.align		4
.L_137:
        /*0088*/ 	.byte	0x03, 0x50
        /*008a*/ 	.short	0x0000


	//----- nvinfo : EIATTR_MAXREG_COUNT
	.align		4
        /*008c*/ 	.byte	0x03, 0x1b
        /*008e*/ 	.short	0x00ff


	//----- nvinfo : EIATTR_MERCURY_ISA_VERSION
	.align		4
        /*0090*/ 	.byte	0x03, 0x5f
        /*0092*/ 	.short	0x0101


	//----- nvinfo : EIATTR_COOP_GROUP_MASK_REGIDS
	.align		4
        /*0094*/ 	.byte	0x04, 0x29
        /*0096*/ 	.short	(.L_139 - .L_138)


	//   ....[0]....
.L_138:
        /*0098*/ 	.word	0xffffffff


	//   ....[1]....
        /*009c*/ 	.word	0xffffffff


	//   ....[2]....
        /*00a0*/ 	.word	0xffffffff


	//   ....[3]....
        /*00a4*/ 	.word	0xffffffff


	//   ....[4]....
        /*00a8*/ 	.word	0xffffffff


	//----- nvinfo : EIATTR_COOP_GROUP_INSTR_OFFSETS
	.align		4
.L_139:
        /*00ac*/ 	.byte	0x04, 0x28
        /*00ae*/ 	.short	(.L_141 - .L_140)


	//   ....[0]....
.L_140:
        /*00b0*/ 	.word	0x00000360


	//   ....[1]....
        /*00b4*/ 	.word	0x00000370


	//   ....[2]....
        /*00b8*/ 	.word	0x00000380


	//   ....[3]....
        /*00bc*/ 	.word	0x00000390


	//   ....[4]....
        /*00c0*/ 	.word	0x000006a0


	//----- nvinfo : EIATTR_VRC_CTA_INIT_COUNT
	.align		4
.L_141:
        /*00c4*/ 	.byte	0x02, 0x4a
	.zero		1
	.zero		1


	//----- nvinfo : EIATTR_EXIT_INSTR_OFFSETS
	.align		4
        /*00c8*/ 	.byte	0x04, 0x1c
        /*00ca*/ 	.short	(.L_143 - .L_142)


	//   ....[0]....
.L_142:
        /*00cc*/ 	.word	0x00000040


	//   ....[1]....
        /*00d0*/ 	.word	0x000000f0


	//   ....[2]....
        /*00d4*/ 	.word	0x000007d0


	//----- nvinfo : EIATTR_CBANK_PARAM_SIZE
	.align		4
.L_143:
        /*00d8*/ 	.byte	0x03, 0x19
        /*00da*/ 	.short	0x0034


	//----- nvinfo : EIATTR_PARAM_CBANK
	.align		4
        /*00dc*/ 	.byte	0x04, 0x0a
        /*00de*/ 	.short	(.L_145 - .L_144)
	.align		4
.L_144:
        /*00e0*/ 	.word	index@(.nv.constant0._Z22feature_transform_simdPKsS0_PKiPKjPiiii)
        /*00e4*/ 	.short	0x0380
        /*00e6*/ 	.short	0x0034


	//----- nvinfo : EIATTR_SW_WAR
	.align		4
.L_145:
        /*00e8*/ 	.byte	0x04, 0x36
        /*00ea*/ 	.short	(.L_147 - .L_146)
.L_146:
        /*00ec*/ 	.word	0x00000008
.L_147:


//--------------------- .nv.info._Z28extract_halfka_features_simdPKmPKhPiS3_Pjii --------------------------
	.section	.nv.info._Z28extract_halfka_features_simdPKmPKhPiS3_Pjii,"",@"SHT_CUDA_INFO"
	.sectionflags	@""
	.align	4


	//----- nvinfo : EIATTR_CUDA_API_VERSION
	.align		4
        /*0000*/ 	.byte	0x04, 0x37
        /*0002*/ 	.short	(.L_149 - .L_148)
.L_148:
        /*0004*/ 	.word	0x00000082


	//----- nvinfo : EIATTR_KPARAM_INFO
	.align		4
.L_149:
        /*0008*/ 	.byte	0x04, 0x17
        /*000a*/ 	.short	(.L_151 - .L_150)
.L_150:
        /*000c*/ 	.word	0x00000000
        /*0010*/ 	.short	0x0006
        /*0012*/ 	.short	0x002c
        /*0014*/ 	.byte	0x00, 0xf0, 0x11, 0x00


	//----- nvinfo : EIATTR_KPARAM_INFO
	.align		4
.L_151:
        /*0018*/ 	.byte	0x04, 0x17
        /*001a*/ 	.short	(.L_153 - .L_152)
.L_152:
        /*001c*/ 	.word	0x00000000
        /*0020*/ 	.short	0x0005
        /*0022*/ 	.short	0x0028
        /*0024*/ 	.byte	0x00, 0xf0, 0x11, 0x00


	//----- nvinfo : EIATTR_KPARAM_INFO
	.align		4
.L_153:
        /*0028*/ 	.byte	0x04, 0x17
        /*002a*/ 	.short	(.L_155 - .L_154)
.L_154:
        /*002c*/ 	.word	0x00000000
        /*0030*/ 	.short	0x0004
        /*0032*/ 	.short	0x0020
        /*0034*/ 	.byte	0x00, 0xf5, 0x21, 0x00


	//----- nvinfo : EIATTR_KPARAM_INFO
	.align		4
.L_155:
        /*0038*/ 	.byte	0x04, 0x17
        /*003a*/ 	.short	(.L_157 - .L_156)
.L_156:
        /*003c*/ 	.word	0x00000000
        /*0040*/ 	.short	0x0003
        /*0042*/ 	.short	0x0018
        /*0044*/ 	.byte	0x00, 0xf5, 0x21, 0x00


	//----- nvinfo : EIATTR_KPARAM_INFO
	.align		4
.L_157:
        /*0048*/ 	.byte	0x04, 0x17
        /*004a*/ 	.short	(.L_159 - .L_158)
.L_158:
        /*004c*/ 	.word	0x00000000
        /*0050*/ 	.short	0x0002
        /*0052*/ 	.short	0x0010
        /*0054*/ 	.byte	0x00, 0xf5, 0x21, 0x00


	//----- nvinfo : EIATTR_KPARAM_INFO
	.align		4
.L_159:
        /*0058*/ 	.byte	0x04, 0x17
        /*005a*/ 	.short	(.L_161 - .L_160)
.L_160:
        /*005c*/ 	.word	0x00000000
        /*0060*/ 	.short	0x0001
        /*0062*/ 	.short	0x0008
        /*0064*/ 	.byte	0x00, 0xf5, 0x21, 0x00


	//----- nvinfo : EIATTR_KPARAM_INFO
	.align		4
.L_161:
        /*0068*/ 	.byte	0x04, 0x17
        /*006a*/ 	.short	(.L_163 - .L_162)
.L_162:
        /*006c*/ 	.word	0x00000000
        /*0070*/ 	.short	0x0000
        /*0072*/ 	.short	0x0000
        /*0074*/ 	.byte	0x00, 0xf5, 0x21, 0x00


	//----- nvinfo : EIATTR_SPARSE_MMA_MASK
	.align		4
.L_163:
        /*0078*/ 	.byte	0x03, 0x50
        /*007a*/ 	.short	0x0000


	//----- nvinfo : EIATTR_MAXREG_COUNT
	.align		4
        /*007c*/ 	.byte	0x03, 0x1b
        /*007e*/ 	.short	0x00ff


	//----- nvinfo : EIATTR_NUM_BARRIERS
	.align		4
        /*0080*/ 	.byte	0x02, 0x4c
        /*0082*/ 	.byte	0x01
	.zero		1


	//----- nvinfo : EIATTR_MERCURY_ISA_VERSION
	.align		4
        /*0084*/ 	.byte	0x03, 0x5f
        /*0086*/ 	.short	0x0101


	//----- nvinfo : EIATTR_INT_WARP_WIDE_INSTR_OFFSETS
	.align		4
        /*0088*/ 	.byte	0x04, 0x31
        /*008a*/ 	.short	(.L_165 - .L_164)


	//   ....[0]....
.L_164:
        /*008c*/ 	.word	0x00000500


	//   ....[1]....
        /*0090*/ 	.word	0x000005a0


	//   ....[2]....
        /*0094*/ 	.word	0x00000660


	//   ....[3]....
        /*0098*/ 	.word	0x00000720


	//   ....[4]....
        /*009c*/ 	.word	0x000008a0


	//   ....[5]....
        /*00a0*/ 	.word	0x00000950


	//   ....[6]....
        /*00a4*/ 	.word	0x00000a00


	//   ....[7]....
        /*00a8*/ 	.word	0x00000ac0


	//----- nvinfo : EIATTR_VRC_CTA_INIT_COUNT
	.align		4
.L_165:
        /*00ac*/ 	.byte	0x02, 0x4a
	.zero		1
	.zero		1


	//----- nvinfo : EIATTR_EXIT_INSTR_OFFSETS
	.align		4
        /*00b0*/ 	.byte	0x04, 0x1c
        /*00b2*/ 	.short	(.L_167 - .L_166)


	//   ....[0]....
.L_166:
        /*00b4*/ 	.word	0x00000040


	//   ....[1]....
        /*00b8*/ 	.word	0x00000b50


	//   ....[2]....
        /*00bc*/ 	.word	0x00000be0


	//----- nvinfo : EIATTR_CRS_STACK_SIZE
	.align		4
.L_167:
        /*00c0*/ 	.byte	0x04, 0x1e
        /*00c2*/ 	.short	(.L_169 - .L_168)
.L_168:
        /*00c4*/ 	.word	0x00000000


	//----- nvinfo : EIATTR_CBANK_PARAM_SIZE
	.align		4
.L_169:
        /*00c8*/ 	.byte	0x03, 0x19
        /*00ca*/ 	.short	0x0030


	//----- nvinfo : EIATTR_PARAM_CBANK
	.align		4
        /*00cc*/ 	.byte	0x04, 0x0a
        /*00ce*/ 	.short	(.L_171 - .L_170)
	.align		4
.L_170:
        /*00d0*/ 	.word	index@(.nv.constant0._Z28extract_halfka_features_simdPKmPKhPiS3_Pjii)
        /*00d4*/ 	.short	0x0380
        /*00d6*/ 	.short	0x0030


	//----- nvinfo : EIATTR_SW_WAR
	.align		4
.L_171:
        /*00d8*/ 	.byte	0x04, 0x36
        /*00da*/ 	.short	(.L_173 - .L_172)
.L_172:
        /*00dc*/ 	.word	0x00000008
.L_173:


//--------------------- .nv.callgraph             --------------------------
	.section	.nv.callgraph,"",@"SHT_CUDA_CALLGRAPH"
	.align	4
	.sectionentsize	8
	.align		4
        /*0000*/ 	.word	0x00000000
	.align		4
        /*0004*/ 	.word	0xffffffff
	.align		4
        /*0008*/ 	.word	0x00000000
	.align		4
        /*000c*/ 	.word	0xfffffffe
	.align		4
        /*0010*/ 	.word	0x00000000
	.align		4
        /*0014*/ 	.word	0xfffffffd
	.align		4
        /*0018*/ 	.word	0x00000000
	.align		4
        /*001c*/ 	.word	0xfffffffc


//--------------------- .text._Z20psqt_accumulate_simdPKiPKjS0_Piiii --------------------------
	.section	.text._Z20psqt_accumulate_simdPKiPKjS0_Piiii,"ax",@progbits
	.align	128
        .global         _Z20psqt_accumulate_simdPKiPKjS0_Piiii
        .type           _Z20psqt_accumulate_simdPKiPKjS0_Piiii,@function
        .size           _Z20psqt_accumulate_simdPKiPKjS0_Piiii,(.L_x_45 - _Z20psqt_accumulate_simdPKiPKjS0_Piiii)
        .other          _Z20psqt_accumulate_simdPKiPKjS0_Piiii,@"STO_CUDA_ENTRY STV_DEFAULT"
_Z20psqt_accumulate_simdPKiPKjS0_Piiii:
.text._Z20psqt_accumulate_simdPKiPKjS0_Piiii:
[----:B------:R-:W-:Y:S01]  /*0000*/  LDC R1, c[0x0][0x37c] ;  /* 0x0000df00ff017b82 */ /* 0x000fe20000000800 */
[----:B------:R-:W0:Y:S01]  /*0010*/  S2R R2, SR_CTAID.X ;  /* 0x0000000000027919 */ /* 0x000e220000002500 */
[----:B------:R-:W0:Y:S02]  /*0020*/  LDCU UR4, c[0x0][0x3a0] ;  /* 0x00007400ff0477ac */ /* 0x000e240008000800 */
[----:B0-----:R-:W-:-:S13]  /*0030*/  ISETP.GE.AND P0, PT, R2, UR4, PT ;  /* 0x0000000402007c0c */ /* 0x001fda000bf06270 */
[----:B------:R-:W-:Y:S05]  /*0040*/  @P0 EXIT ;  /* 0x000000000000094d */ /* 0x000fea0003800000 */
[----:B------:R-:W0:Y:S01]  /*0050*/  LDC.64 R4, c[0x0][0x388] ;  /* 0x0000e200ff047b82 */ /* 0x000e220000000a00 */
[----:B------:R-:W1:Y:S01]  /*0060*/  LDCU.64 UR4, c[0x0][0x358] ;  /* 0x00006b00ff0477ac */ /* 0x000e620008000a00 */
[----:B0-----:R-:W-:-:S06]  /*0070*/  IMAD.WIDE.U32 R4, R2, 0x4, R4 ;  /* 0x0000000402047825 */ /* 0x001fcc00078e0004 */
[----:B-1----:R-:W2:Y:S01]  /*0080*/  LDG.E.CONSTANT R4, desc[UR4][R4.64] ;  /* 0x0000000404047981 */ /* 0x002ea2000c1e9900 */
[----:B------:R-:W0:Y:S01]  /*0090*/  LDCU UR6, c[0x0][0x360] ;  /* 0x00006c00ff0677ac */ /* 0x000e220008000800 */
[----:B------:R-:W-:Y:S01]  /*00a0*/  BSSY.RECONVERGENT B0, `(.L_x_0) ;  /* 0x00000d4000007945 */ /* 0x000fe20003800200 */
[----:B------:R-:W1:Y:S01]  /*00b0*/  S2R R0, SR_TID.Y ;  /* 0x0000000000007919 */ /* 0x000e620000002200 */
[----:B------:R-:W1:Y:S01]  /*00c0*/  LDCU UR7, c[0x0][0x364] ;  /* 0x00006c80ff0777ac */ /* 0x000e620008000800 */
[----:B------:R-:W1:Y:S01]  /*00d0*/  S2R R7, SR_TID.Z ;  /* 0x0000000000077919 */ /* 0x000e620000002300 */
[----:B------:R-:W0:Y:S01]  /*00e0*/  S2R R3, SR_TID.X ;  /* 0x0000000000037919 */ /* 0x000e220000002100 */
[----:B-1----:R-:W-:-:S04]  /*00f0*/  IMAD R0, R7, UR7, R0 ;  /* 0x0000000707007c24 */ /* 0x002fc8000f8e0200 */
[----:B0-----:R-:W-:-:S05]  /*0100*/  IMAD R0, R0, UR6, R3 ;  /* 0x0000000600007c24 */ /* 0x001fca000f8e0203 */
[----:B------:R-:W-:Y:S01]  /*0110*/  LOP3.LUT R3, R0, 0x1f, RZ, 0xc0, !PT ;  /* 0x0000001f00037812 */ /* 0x000fe200078ec0ff */
[----:B------:R-:W-:-:S03]  /*0120*/  IMAD.MOV.U32 R0, RZ, RZ, RZ ;  /* 0x000000ffff007224 */ /* 0x000fc600078e00ff */
[----:B--2---:R-:W-:-:S13]  /*0130*/  ISETP.GE.AND P0, PT, R3, R4, PT ;  /* 0x000000040300720c */ /* 0x004fda0003f06270 */
[----:B------:R-:W-:Y:S05]  /*0140*/  @P0 BRA `(.L_x_1) ;  /* 0x0000000c00240947 */ /* 0x000fea0003800000 */
[----:B------:R-:W-:Y:S01]  /*0150*/  LOP3.LUT R5, RZ, R3, RZ, 0x33, !PT ;  /* 0x00000003ff057212 */ /* 0x000fe200078e33ff */
[----:B------:R-:W0:Y:S01]  /*0160*/  LDCU UR6, c[0x0][0x3a4] ;  /* 0x00007480ff0677ac */ /* 0x000e220008000800 */
[----:B------:R-:W-:Y:S01]  /*0170*/  BSSY.RECONVERGENT B1, `(.L_x_2) ;  /* 0x000007c000017945 */ /* 0x000fe20003800200 */
[----:B------:R-:W-:Y:S02]  /*0180*/  IMAD.MOV.U32 R0, RZ, RZ, RZ ;  /* 0x000000ffff007224 */ /* 0x000fe400078e00ff */
[----:B------:R-:W-:Y:S02]  /*0190*/  IMAD.IADD R4, R4, 0x1, R5 ;  /* 0x0000000104047824 */ /* 0x000fe400078e0205 */
[----:B------:R-:W-:-:S03]  /*01a0*/  IMAD.MOV.U32 R9, RZ, RZ, R3 ;  /* 0x000000ffff097224 */ /* 0x000fc600078e0003 */
[C---:B------:R-:W-:Y:S02]  /*01b0*/  ISETP.GE.U32.AND P0, PT, R4.reuse, 0xe0, PT ;  /* 0x000000e00400780c */ /* 0x040fe40003f06070 */
[----:B------:R-:W-:-:S04]  /*01c0*/  LEA.HI R5, R4, 0x1, RZ, 0x1b ;  /* 0x0000000104057811 */ /* 0x000fc800078fd8ff */
[----:B------:R-:W-:Y:S01]  /*01d0*/  LOP3.LUT R8, R5, 0x7, RZ, 0xc0, !PT ;  /* 0x0000000705087812 */ /* 0x000fe200078ec0ff */
[----:B0-----:R-:W-:-:S05]  /*01e0*/  IMAD R6, R2, UR6, RZ ;  /* 0x0000000602067c24 */ /* 0x001fca000f8e02ff */
[----:B------:R-:W-:Y:S01]  /*01f0*/  SHF.R.S32.HI R7, RZ, 0x1f, R6 ;  /* 0x0000001fff077819 */ /* 0x000fe20000011406 */
[----:B------:R-:W-:Y:S06]  /*0200*/  @!P0 BRA `(.L_x_3) ;  /* 0x0000000400c88947 */ /* 0x000fec0003800000 */
[----:B------:R-:W0:Y:S01]  /*0210*/  LDCU.64 UR6, c[0x0][0x380] ;  /* 0x00007000ff0677ac */ /* 0x000e220008000a00 */
[----:B------:R-:W-:-:S04]  /*0220*/  IADD3 R0, P0, PT, R3, R6, RZ ;  /* 0x0000000603007210 */ /* 0x000fc80007f1e0ff */
[----:B------:R-:W-:Y:S02]  /*0230*/  IADD3.X R9, PT, PT, RZ, R7, RZ, P0, !PT ;  /* 0x00000007ff097210 */ /* 0x000fe400007fe4ff */
[----:B0-----:R-:W-:-:S04]  /*0240*/  LEA R10, P0, R0, UR6, 0x2 ;  /* 0x00000006000a7c11 */ /* 0x001fc8000f8010ff */
[----:B------:R-:W-:-:S05]  /*0250*/  LEA.HI.X R11, R0, UR7, R9, 0x2, P0 ;  /* 0x00000007000b7c11 */ /* 0x000fca00080f1409 */
[----:B------:R-:W2:Y:S04]  /*0260*/  LDG.E.CONSTANT R19, desc[UR4][R10.64] ;  /* 0x000000040a137981 */ /* 0x000ea8000c1e9900 */
[----:B------:R-:W3:Y:S04]  /*0270*/  LDG.E.CONSTANT R23, desc[UR4][R10.64+0x80] ;  /* 0x000080040a177981 */ /* 0x000ee8000c1e9900 */
[----:B------:R-:W4:Y:S04]  /*0280*/  LDG.E.CONSTANT R9, desc[UR4][R10.64+0x100] ;  /* 0x000100040a097981 */ /* 0x000f28000c1e9900 */
[----:B------:R-:W5:Y:S04]  /*0290*/  LDG.E.CONSTANT R27, desc[UR4][R10.64+0x180] ;  /* 0x000180040a1b7981 */ /* 0x000f68000c1e9900 */
[----:B------:R-:W5:Y:S04]  /*02a0*/  LDG.E.CONSTANT R25, desc[UR4][R10.64+0x200] ;  /* 0x000200040a197981 */ /* 0x000f68000c1e9900 */
[----:B------:R-:W5:Y:S04]  /*02b0*/  LDG.E.CONSTANT R29, desc[UR4][R10.64+0x280] ;  /* 0x000280040a1d7981 */ /* 0x000f68000c1e9900 */
[----:B------:R-:W5:Y:S04]  /*02c0*/  LDG.E.CONSTANT R26, desc[UR4][R10.64+0x300] ;  /* 0x000300040a1a7981 */ /* 0x000f68000c1e9900 */
[----:B------:R-:W5:Y:S01]  /*02d0*/  LDG.E.CONSTANT R24, desc[UR4][R10.64+0x380] ;  /* 0x000380040a187981 */ /* 0x000f62000c1e9900 */
[----:B------:R-:W-:Y:S01]  /*02e0*/  IMAD.MOV.U32 R0, RZ, RZ, RZ ;  /* 0x000000ffff007224 */ /* 0x000fe200078e00ff */
[----:B--2---:R-:W-:-:S02]  /*02f0*/  ISETP.GE.AND P6, PT, R19, RZ, PT ;  /* 0x000000ff1300720c */ /* 0x004fc40003fc6270 */
[----:B---3--:R-:W-:Y:S02]  /*0300*/  ISETP.GE.AND P0, PT, R23, RZ, PT ;  /* 0x000000ff1700720c */ /* 0x008fe40003f06270 */
[----:B----4-:R-:W-:Y:S02]  /*0310*/  ISETP.GE.AND P1, PT, R9, RZ, PT ;  /* 0x000000ff0900720c */ /* 0x010fe40003f26270 */
[----:B-----5:R-:W-:-:S07]  /*0320*/  ISETP.GE.AND P2, PT, R27, RZ, PT ;  /* 0x000000ff1b00720c */ /* 0x020fce0003f46270 */
[----:B------:R-:W0:Y:S01]  /*0330*/  @P6 LDC.64 R20, c[0x0][0x390] ;  /* 0x0000e400ff146b82 */ /* 0x000e220000000a00 */
[----:B------:R-:W-:Y:S02]  /*0340*/  ISETP.GE.AND P3, PT, R25, RZ, PT ;  /* 0x000000ff1900720c */ /* 0x000fe40003f66270 */
[----:B------:R-:W-:-:S05]  /*0350*/  ISETP.GE.AND P4, PT, R29, RZ, PT ;  /* 0x000000ff1d00720c */ /* 0x000fca0003f86270 */
[----:B------:R-:W1:Y:S01]  /*0360*/  @P0 LDC.64 R16, c[0x0][0x390] ;  /* 0x0000e400ff100b82 */ /* 0x000e620000000a00 */
[----:B------:R-:W-:-:S07]  /*0370*/  ISETP.GE.AND P5, PT, R26, RZ, PT ;  /* 0x000000ff1a00720c */ /* 0x000fce0003fa6270 */
[----:B------:R-:W2:Y:S08]  /*0380*/  @P1 LDC.64 R12, c[0x0][0x390] ;  /* 0x0000e400ff0c1b82 */ /* 0x000eb00000000a00 */
[----:B------:R-:W3:Y:S01]  /*0390*/  @P2 LDC.64 R14, c[0x0][0x390] ;  /* 0x0000e400ff0e2b82 */ /* 0x000ee20000000a00 */
[----:B0-----:R-:W-:-:S05]  /*03a0*/  @P6 IMAD.WIDE.U32 R20, R19, 0x4, R20 ;  /* 0x0000000413146825 */ /* 0x001fca00078e0014 */
[----:B------:R-:W4:Y:S01]  /*03b0*/  @P6 LDG.E.CONSTANT R0, desc[UR4][R20.64] ;  /* 0x0000000414006981 */ /* 0x000f22000c1e9900 */
[----:B------:R-:W-:Y:S01]  /*03c0*/  ISETP.GE.AND P6, PT, R24, RZ, PT ;  /* 0x000000ff1800720c */ /* 0x000fe20003fc6270 */
[----:B------:R-:W0:Y:S01]  /*03d0*/  @P3 LDC.64 R18, c[0x0][0x390] ;  /* 0x0000e400ff123b82 */ /* 0x000e220000000a00 */
[----:B-1----:R-:W-:-:S05]  /*03e0*/  @P0 IMAD.WIDE.U32 R16, R23, 0x4, R16 ;  /* 0x0000000417100825 */ /* 0x002fca00078e0010 */
[----:B------:R2:W4:Y:S02]  /*03f0*/  @P0 LDG.E.CONSTANT R28, desc[UR4][R16.64] ;  /* 0x00000004101c0981 */ /* 0x000524000c1e9900 */
[----:B------:R-:W1:Y:S01]  /*0400*/  @P4 LDC.64 R22, c[0x0][0x390] ;  /* 0x0000e400ff164b82 */ /* 0x000e620000000a00 */
[----:B--2---:R-:W-:-:S07]  /*0410*/  @P1 IMAD.WIDE.U32 R16, R9, 0x4, R12 ;  /* 0x0000000409101825 */ /* 0x004fce00078e000c */
[----:B------:R-:W2:Y:S01]  /*0420*/  @P5 LDC.64 R12, c[0x0][0x390] ;  /* 0x0000e400ff0c5b82 */ /* 0x000ea20000000a00 */
[----:B---3--:R-:W-:Y:S01]  /*0430*/  @P2 IMAD.WIDE.U32 R20, R27, 0x4, R14 ;  /* 0x000000041b142825 */ /* 0x008fe200078e000e */
[----:B------:R-:W3:Y:S06]  /*0440*/  @P1 LDG.E.CONSTANT R9, desc[UR4][R16.64] ;  /* 0x0000000410091981 */ /* 0x000eec000c1e9900 */
[----:B------:R-:W5:Y:S01]  /*0450*/  @P6 LDC.64 R14, c[0x0][0x390] ;  /* 0x0000e400ff0e6b82 */ /* 0x000f620000000a00 */
[----:B0-----:R-:W-:Y:S01]  /*0460*/  @P3 IMAD.WIDE.U32 R18, R25, 0x4, R18 ;  /* 0x0000000419123825 */ /* 0x001fe200078e0012 */
[----:B------:R0:W3:Y:S03]  /*0470*/  @P2 LDG.E.CONSTANT R21, desc[UR4][R20.64] ;  /* 0x0000000414152981 */ /* 0x0000e6000c1e9900 */
[----:B-1----:R-:W-:-:S02]  /*0480*/  @P4 IMAD.WIDE.U32 R22, R29, 0x4, R22 ;  /* 0x000000041d164825 */ /* 0x002fc400078e0016 */
[----:B------:R-:W3:Y:S04]  /*0490*/  @P3 LDG.E.CONSTANT R19, desc[UR4][R18.64] ;  /* 0x0000000412133981 */ /* 0x000ee8000c1e9900 */
[----:B------:R-:W3:Y:S01]  /*04a0*/  @P4 LDG.E.CONSTANT R23, desc[UR4][R22.64] ;  /* 0x0000000416174981 */ /* 0x000ee2000c1e9900 */
[----:B--2---:R-:W-:-:S06]  /*04b0*/  @P5 IMAD.WIDE.U32 R12, R26, 0x4, R12 ;  /* 0x000000041a0c5825 */ /* 0x004fcc00078e000c */
[----:B------:R1:W2:Y:S01]  /*04c0*/  @P5 LDG.E.CONSTANT R13, desc[UR4][R12.64] ;  /* 0x000000040c0d5981 */ /* 0x0002a2000c1e9900 */
[----:B-----5:R-:W-:-:S06]  /*04d0*/  @P6 IMAD.WIDE.U32 R14, R24, 0x4, R14 ;  /* 0x00000004180e6825 */ /* 0x020fcc00078e000e */
[----:B------:R-:W5:Y:S01]  /*04e0*/  @P6 LDG.E.CONSTANT R15, desc[UR4][R14.64] ;  /* 0x000000040e0f6981 */ /* 0x000f62000c1e9900 */
[----:B----4-:R-:W-:-:S04]  /*04f0*/  @P0 IMAD.IADD R0, R0, 0x1, R28 ;  /* 0x0000000100000824 */ /* 0x010fc800078e021c */
[----:B---3--:R-:W-:Y:S01]  /*0500*/  @P1 IMAD.IADD R0, R0, 0x1, R9 ;  /* 0x0000000100001824 */ /* 0x008fe200078e0209 */
[----:B------:R-:W-:-:S04]  /*0510*/  LOP3.LUT R9, R5, 0xffffff8, RZ, 0xc0, !PT ;  /* 0x0ffffff805097812 */ /* 0x000fc800078ec0ff */
[----:B0-----:R-:W-:Y:S01]  /*0520*/  IADD3 R20, PT, PT, -R9, 0x8, RZ ;  /* 0x0000000809147810 */ /* 0x001fe20007ffe1ff */
[----:B------:R-:W-:-:S03]  /*0530*/  @P2 IMAD.IADD R0, R0, 0x1, R21 ;  /* 0x0000000100002824 */ /* 0x000fc600078e0215 */
[----:B------:R-:W-:Y:S02]  /*0540*/  ISETP.NE.AND P0, PT, R20, RZ, PT ;  /* 0x000000ff1400720c */ /* 0x000fe40003f05270 */
[----:B------:R-:W-:-:S05]  /*0550*/  @P3 IADD3 R0, PT, PT, R0, R19, RZ ;  /* 0x0000001300003210 */ /* 0x000fca0007ffe0ff */
[----:B------:R-:W-:Y:S01]  /*0560*/  @P4 IMAD.IADD R0, R0, 0x1, R23 ;  /* 0x0000000100004824 */ /* 0x000fe200078e0217 */
[----:B-1----:R-:W-:Y:S01]  /*0570*/  IADD3 R12, P1, PT, R10, 0x600, RZ ;  /* 0x000006000a0c7810 */ /* 0x002fe20007f3e0ff */
[----:B------:R-:W-:Y:S02]  /*0580*/  VIADD R9, R3, 0x100 ;  /* 0x0000010003097836 */ /* 0x000fe40000000000 */
[----:B--2---:R-:W-:Y:S01]  /*0590*/  @P5 IMAD.IADD R0, R0, 0x1, R13 ;  /* 0x0000000100005824 */ /* 0x004fe200078e020d */
[----:B------:R-:W-:-:S03]  /*05a0*/  IADD3.X R13, PT, PT, RZ, R11, RZ, P1, !PT ;  /* 0x0000000bff0d7210 */ /* 0x000fc60000ffe4ff */
[----:B-----5:R-:W-:Y:S01]  /*05b0*/  @P6 IMAD.IADD R0, R0, 0x1, R15 ;  /* 0x0000000100006824 */ /* 0x020fe200078e020f */
[----:B------:R-:W-:Y:S06]  /*05c0*/  @!P0 BRA `(.L_x_3) ;  /* 0x0000000000d88947 */ /* 0x000fec0003800000 */
.L_x_4:
[----:B------:R-:W2:Y:S04]  /*05d0*/  LDG.E.CONSTANT R21, desc[UR4][R12.64+-0x200] ;  /* 0xfffe00040c157981 */ /* 0x000ea8000c1e9900 */
[----:B------:R-:W3:Y:S04]  /*05e0*/  LDG.E.CONSTANT R19, desc[UR4][R12.64+-0x100] ;  /* 0xffff00040c137981 */ /* 0x000ee8000c1e9900 */
[----:B------:R-:W4:Y:S04]  /*05f0*/  LDG.E.CONSTANT R15, desc[UR4][R12.64+-0x80] ;  /* 0xffff80040c0f7981 */ /* 0x000f28000c1e9900 */
[----:B------:R-:W5:Y:S04]  /*0600*/  LDG.E.CONSTANT R10, desc[UR4][R12.64+-0x180] ;  /* 0xfffe80040c0a7981 */ /* 0x000f68000c1e9900 */
[----:B------:R-:W5:Y:S04]  /*0610*/  LDG.E.CONSTANT R11, desc[UR4][R12.64] ;  /* 0x000000040c0b7981 */ /* 0x000f68000c1e9900 */
[----:B------:R-:W5:Y:S04]  /*0620*/  LDG.E.CONSTANT R22, desc[UR4][R12.64+0x80] ;  /* 0x000080040c167981 */ /* 0x000f68000c1e9900 */
[----:B------:R-:W5:Y:S01]  /*0630*/  LDG.E.CONSTANT R23, desc[UR4][R12.64+0x180] ;  /* 0x000180040c177981 */ /* 0x000f62000c1e9900 */
[----:B--2---:R-:W-:-:S13]  /*0640*/  ISETP.GE.AND P4, PT, R21, RZ, PT ;  /* 0x000000ff1500720c */ /* 0x004fda0003f86270 */
[----:B------:R-:W0:Y:S02]  /*0650*/  @P4 LDC.64 R16, c[0x0][0x390] ;  /* 0x0000e400ff104b82 */ /* 0x000e240000000a00 */
[----:B0-----:R-:W-:Y:S02]  /*0660*/  @P4 IMAD.WIDE.U32 R16, R21, 0x4, R16 ;  /* 0x0000000415104825 */ /* 0x001fe400078e0010 */
[----:B------:R-:W2:Y:S04]  /*0670*/  LDG.E.CONSTANT R21, desc[UR4][R12.64+0x100] ;  /* 0x000100040c157981 */ /* 0x000ea8000c1e9900 */
[----:B------:R-:W2:Y:S01]  /*0680*/  @P4 LDG.E.CONSTANT R17, desc[UR4][R16.64] ;  /* 0x0000000410114981 */ /* 0x000ea2000c1e9900 */
[----:B---3--:R-:W-:Y:S02]  /*0690*/  ISETP.GE.AND P0, PT, R19, RZ, PT ;  /* 0x000000ff1300720c */ /* 0x008fe40003f06270 */
[----:B----4-:R-:W-:-:S02]  /*06a0*/  ISETP.GE.AND P3, PT, R15, RZ, PT ;  /* 0x000000ff0f00720c */ /* 0x010fc40003f66270 */
[----:B-----5:R-:W-:Y:S02]  /*06b0*/  ISETP.GE.AND P1, PT, R10, RZ, PT ;  /* 0x000000ff0a00720c */ /* 0x020fe40003f26270 */
[----:B------:R-:W-:-:S07]  /*06c0*/  ISETP.GE.AND P2, PT, R11, RZ, PT ;  /* 0x000000ff0b00720c */ /* 0x000fce0003f46270 */
[----:B------:R-:W0:Y:S08]  /*06d0*/  @P0 LDC.64 R26, c[0x0][0x390] ;  /* 0x0000e400ff1a0b82 */ /* 0x000e300000000a00 */
[----:B------:R-:W1:Y:S01]  /*06e0*/  @P3 LDC.64 R28, c[0x0][0x390] ;  /* 0x0000e400ff1c3b82 */ /* 0x000e620000000a00 */
[----:B------:R-:W-:-:S07]  /*06f0*/  ISETP.GE.AND P6, PT, R22, RZ, PT ;  /* 0x000000ff1600720c */ /* 0x000fce0003fc6270 */
[----:B------:R-:W3:Y:S01]  /*0700*/  @P1 LDC.64 R24, c[0x0][0x390] ;  /* 0x0000e400ff181b82 */ /* 0x000ee20000000a00 */
[----:B0-----:R-:W-:-:S07]  /*0710*/  @P0 IMAD.WIDE.U32 R26, R19, 0x4, R26 ;  /* 0x00000004131a0825 */ /* 0x001fce00078e001a */
[----:B------:R-:W0:Y:S01]  /*0720*/  @P6 LDC.64 R18, c[0x0][0x390] ;  /* 0x0000e400ff126b82 */ /* 0x000e220000000a00 */
[----:B------:R-:W4:Y:S01]  /*0730*/  @P0 LDG.E.CONSTANT R27, desc[UR4][R26.64] ;  /* 0x000000041a1b0981 */ /* 0x000f22000c1e9900 */
[----:B-1----:R-:W-:-:S06]  /*0740*/  @P3 IMAD.WIDE.U32 R28, R15, 0x4, R28 ;  /* 0x000000040f1c3825 */ /* 0x002fcc00078e001c */
[----:B------:R-:W5:Y:S01]  /*0750*/  @P3 LDG.E.CONSTANT R29, desc[UR4][R28.64] ;  /* 0x000000041c1d3981 */ /* 0x000f62000c1e9900 */
[----:B---3--:R-:W-:-:S06]  /*0760*/  @P1 IMAD.WIDE.U32 R24, R10, 0x4, R24 ;  /* 0x000000040a181825 */ /* 0x008fcc00078e0018 */
[----:B------:R-:W3:Y:S01]  /*0770*/  @P1 LDG.E.CONSTANT R25, desc[UR4][R24.64] ;  /* 0x0000000418191981 */ /* 0x000ee2000c1e9900 */
[----:B0-----:R-:W-:-:S06]  /*0780*/  @P6 IMAD.WIDE.U32 R18, R22, 0x4, R18 ;  /* 0x0000000416126825 */ /* 0x001fcc00078e0012 */
[----:B------:R-:W5:Y:S01]  /*0790*/  @P6 LDG.E.CONSTANT R19, desc[UR4][R18.64] ;  /* 0x0000000412136981 */ /* 0x000f62000c1e9900 */
[----:B--2---:R-:W-:Y:S02]  /*07a0*/  @P4 IMAD.IADD R0, R0, 0x1, R17 ;  /* 0x0000000100004824 */ /* 0x004fe400078e0211 */
[----:B------:R-:W0:Y:S01]  /*07b0*/  @P2 LDC.64 R16, c[0x0][0x390] ;  /* 0x0000e400ff102b82 */ /* 0x000e220000000a00 */
[----:B------:R-:W-:Y:S02]  /*07c0*/  ISETP.GE.AND P5, PT, R21, RZ, PT ;  /* 0x000000ff1500720c */ /* 0x000fe40003fa6270 */
[----:B------:R-:W-:-:S11]  /*07d0*/  ISETP.GE.AND P4, PT, R23, RZ, PT ;  /* 0x000000ff1700720c */ /* 0x000fd60003f86270 */
[----:B------:R-:W1:Y:S01]  /*07e0*/  @P5 LDC.64 R14, c[0x0][0x390] ;  /* 0x0000e400ff0e5b82 */ /* 0x000e620000000a00 */
[----:B0-----:R-:W-:-:S07]  /*07f0*/  @P2 IMAD.WIDE.U32 R16, R11, 0x4, R16 ;  /* 0x000000040b102825 */ /* 0x001fce00078e0010 */
[----:B------:R-:W0:Y:S01]  /*0800*/  @P4 LDC.64 R10, c[0x0][0x390] ;  /* 0x0000e400ff0a4b82 */ /* 0x000e220000000a00 */
[----:B------:R-:W2:Y:S01]  /*0810*/  @P2 LDG.E.CONSTANT R17, desc[UR4][R16.64] ;  /* 0x0000000410112981 */ /* 0x000ea2000c1e9900 */
[----:B-1----:R-:W-:-:S06]  /*0820*/  @P5 IMAD.WIDE.U32 R14, R21, 0x4, R14 ;  /* 0x00000004150e5825 */ /* 0x002fcc00078e000e */
[----:B------:R-:W2:Y:S01]  /*0830*/  @P5 LDG.E.CONSTANT R15, desc[UR4][R14.64] ;  /* 0x000000040e0f5981 */ /* 0x000ea2000c1e9900 */
[----:B0-----:R-:W-:-:S06]  /*0840*/  @P4 IMAD.WIDE.U32 R10, R23, 0x4, R10 ;  /* 0x00000004170a4825 */ /* 0x001fcc00078e000a */
[----:B------:R-:W2:Y:S01]  /*0850*/  @P4 LDG.E.CONSTANT R11, desc[UR4][R10.64] ;  /* 0x000000040a0b4981 */ /* 0x000ea2000c1e9900 */
[----:B---3--:R-:W-:-:S04]  /*0860*/  @P1 IMAD.IADD R0, R0, 0x1, R25 ;  /* 0x0000000100001824 */ /* 0x008fc800078e0219 */
[----:B----4-:R-:W-:Y:S02]  /*0870*/  @P0 IMAD.IADD R0, R0, 0x1, R27 ;  /* 0x0000000100000824 */ /* 0x010fe400078e021b */
[----:B------:R-:W-:Y:S02]  /*0880*/  VIADD R20, R20, 0x8 ;  /* 0x0000000814147836 */ /* 0x000fe40000000000 */
[----:B-----5:R-:W-:-:S03]  /*0890*/  @P3 IMAD.IADD R0, R0, 0x1, R29 ;  /* 0x0000000100003824 */ /* 0x020fc600078e021d */
[----:B------:R-:W-:Y:S02]  /*08a0*/  ISETP.NE.AND P1, PT, R20, RZ, PT ;  /* 0x000000ff1400720c */ /* 0x000fe40003f25270 */
[----:B------:R-:W-:Y:S01]  /*08b0*/  IADD3 R12, P0, PT, R12, 0x400, RZ ;  /* 0x000004000c0c7810 */ /* 0x000fe20007f1e0ff */
[----:B------:R-:W-:-:S04]  /*08c0*/  VIADD R9, R9, 0x100 ;  /* 0x0000010009097836 */ /* 0x000fc80000000000 */
[----:B------:R-:W-:Y:S01]  /*08d0*/  IMAD.X R13, RZ, RZ, R13, P0 ;  /* 0x000000ffff0d7224 */ /* 0x000fe200000e060d */
[----:B--2---:R-:W-:-:S05]  /*08e0*/  @P2 IADD3 R0, PT, PT, R0, R17, RZ ;  /* 0x0000001100002210 */ /* 0x004fca0007ffe0ff */
[----:B------:R-:W-:-:S04]  /*08f0*/  @P6 IMAD.IADD R0, R0, 0x1, R19 ;  /* 0x0000000100006824 */ /* 0x000fc800078e0213 */
[----:B------:R-:W-:-:S05]  /*0900*/  @P5 IMAD.IADD R0, R0, 0x1, R15 ;  /* 0x0000000100005824 */ /* 0x000fca00078e020f */
[----:B------:R-:W-:Y:S01]  /*0910*/  @P4 IADD3 R0, PT, PT, R0, R11, RZ ;  /* 0x0000000b00004210 */ /* 0x000fe20007ffe0ff */
[----:B------:R-:W-:Y:S06]  /*0920*/  @P1 BRA `(.L_x_4) ;  /* 0xfffffffc00281947 */ /* 0x000fec000383ffff */
.L_x_3:
[----:B------:R-:W-:Y:S05]  /*0930*/  BSYNC.RECONVERGENT B1 ;  /* 0x0000000000017941 */ /* 0x000fea0003800200 */
.L_x_2:
[----:B------:R-:W-:-:S13]  /*0940*/  ISETP.NE.AND P0, PT, R8, RZ, PT ;  /* 0x000000ff0800720c */ /* 0x000fda0003f05270 */
[----:B------:R-:W-:Y:S05]  /*0950*/  @!P0 BRA `(.L_x_1) ;  /* 0x0000000400208947 */ /* 0x000fea0003800000 */
[----:B------:R-:W-:Y:S01]  /*0960*/  ISETP.GE.U32.AND P1, PT, R8, 0x4, PT ;  /* 0x000000040800780c */ /* 0x000fe20003f26070 */
[----:B------:R-:W-:Y:S01]  /*0970*/  BSSY.RECONVERGENT B1, `(.L_x_5) ;  /* 0x0000021000017945 */ /* 0x000fe20003800200 */
[----:B------:R-:W-:-:S11]  /*0980*/  LOP3.LUT P0, R5, R5, 0x3, RZ, 0xc0, !PT ;  /* 0x0000000305057812 */ /* 0x000fd6000780c0ff */
[----:B------:R-:W-:Y:S05]  /*0990*/  @!P1 BRA `(.L_x_6) ;  /* 0x0000000000789947 */ /* 0x000fea0003800000 */
[----:B------:R-:W0:Y:S01]  /*09a0*/  LDCU.64 UR6, c[0x0][0x380] ;  /* 0x00007000ff0677ac */ /* 0x000e220008000a00 */
[----:B------:R-:W-:-:S05]  /*09b0*/  IADD3 R8, P1, PT, R6, R9, RZ ;  /* 0x0000000906087210 */ /* 0x000fca0007f3e0ff */
[----:B------:R-:W-:Y:S01]  /*09c0*/  IMAD.X R11, RZ, RZ, R7, P1 ;  /* 0x000000ffff0b7224 */ /* 0x000fe200008e0607 */
[----:B0-----:R-:W-:-:S04]  /*09d0*/  LEA R18, P1, R8, UR6, 0x2 ;  /* 0x0000000608127c11 */ /* 0x001fc8000f8210ff */
[----:B------:R-:W-:-:S05]  /*09e0*/  LEA.HI.X R19, R8, UR7, R11, 0x2, P1 ;  /* 0x0000000708137c11 */ /* 0x000fca00088f140b */
[----:B------:R-:W2:Y:S04]  /*09f0*/  LDG.E.CONSTANT R21, desc[UR4][R18.64] ;  /* 0x0000000412157981 */ /* 0x000ea8000c1e9900 */
[----:B------:R-:W3:Y:S04]  /*0a00*/  LDG.E.CONSTANT R23, desc[UR4][R18.64+0x80] ;  /* 0x0000800412177981 */ /* 0x000ee8000c1e9900 */
[----:B------:R-:W4:Y:S04]  /*0a10*/  LDG.E.CONSTANT R25, desc[UR4][R18.64+0x100] ;  /* 0x0001000412197981 */ /* 0x000f28000c1e9900 */
[----:B------:R-:W5:Y:S01]  /*0a20*/  LDG.E.CONSTANT R27, desc[UR4][R18.64+0x180] ;  /* 0x00018004121b7981 */ /* 0x000f62000c1e9900 */
[----:B--2---:R-:W-:-:S02]  /*0a30*/  ISETP.GE.AND P1, PT, R21, RZ, PT ;  /* 0x000000ff1500720c */ /* 0x004fc40003f26270 */
[----:B---3--:R-:W-:Y:S02]  /*0a40*/  ISETP.GE.AND P2, PT, R23, RZ, PT ;  /* 0x000000ff1700720c */ /* 0x008fe40003f46270 */
[----:B----4-:R-:W-:Y:S02]  /*0a50*/  ISETP.GE.AND P3, PT, R25, RZ, PT ;  /* 0x000000ff1900720c */ /* 0x010fe40003f66270 */
[----:B-----5:R-:W-:-:S07]  /*0a60*/  ISETP.GE.AND P4, PT, R27, RZ, PT ;  /* 0x000000ff1b00720c */ /* 0x020fce0003f86270 */
[----:B------:R-:W0:Y:S08]  /*0a70*/  @P1 LDC.64 R16, c[0x0][0x390] ;  /* 0x0000e400ff101b82 */ /* 0x000e300000000a00 */
[----:B------:R-:W1:Y:S08]  /*0a80*/  @P2 LDC.64 R14, c[0x0][0x390] ;  /* 0x0000e400ff0e2b82 */ /* 0x000e700000000a00 */
[----:B------:R-:W2:Y:S08]  /*0a90*/  @P3 LDC.64 R12, c[0x0][0x390] ;  /* 0x0000e400ff0c3b82 */ /* 0x000eb00000000a00 */
[----:B------:R-:W3:Y:S01]  /*0aa0*/  @P4 LDC.64 R10, c[0x0][0x390] ;  /* 0x0000e400ff0a4b82 */ /* 0x000ee20000000a00 */
[----:B0-----:R-:W-:-:S06]  /*0ab0*/  @P1 IMAD.WIDE.U32 R16, R21, 0x4, R16 ;  /* 0x0000000415101825 */ /* 0x001fcc00078e0010 */
[----:B------:R-:W4:Y:S01]  /*0ac0*/  @P1 LDG.E.CONSTANT R17, desc[UR4][R16.64] ;  /* 0x0000000410111981 */ /* 0x000f22000c1e9900 */
[----:B-1----:R-:W-:-:S06]  /*0ad0*/  @P2 IMAD.WIDE.U32 R14, R23, 0x4, R14 ;  /* 0x00000004170e2825 */ /* 0x002fcc00078e000e */
[----:B------:R-:W5:Y:S01]  /*0ae0*/  @P2 LDG.E.CONSTANT R15, desc[UR4][R14.64] ;  /* 0x000000040e0f2981 */ /* 0x000f62000c1e9900 */
[----:B--2---:R-:W-:-:S06]  /*0af0*/  @P3 IMAD.WIDE.U32 R12, R25, 0x4, R12 ;  /* 0x00000004190c3825 */ /* 0x004fcc00078e000c */
[----:B------:R-:W2:Y:S01]  /*0b00*/  @P3 LDG.E.CONSTANT R13, desc[UR4][R12.64] ;  /* 0x000000040c0d3981 */ /* 0x000ea2000c1e9900 */
[----:B---3--:R-:W-:-:S06]  /*0b10*/  @P4 IMAD.WIDE.U32 R10, R27, 0x4, R10 ;  /* 0x000000041b0a4825 */ /* 0x008fcc00078e000a */
[----:B------:R-:W3:Y:S01]  /*0b20*/  @P4 LDG.E.CONSTANT R11, desc[UR4][R10.64] ;  /* 0x000000040a0b4981 */ /* 0x000ee2000c1e9900 */
[----:B------:R-:W-:Y:S02]  /*0b30*/  VIADD R9, R9, 0x80 ;  /* 0x0000008009097836 */ /* 0x000fe40000000000 */
[----:B----4-:R-:W-:-:S05]  /*0b40*/  @P1 IMAD.IADD R0, R0, 0x1, R17 ;  /* 0x0000000100001824 */ /* 0x010fca00078e0211 */
[----:B-----5:R-:W-:-:S05]  /*0b50*/  @P2 IADD3 R0, PT, PT, R0, R15, RZ ;  /* 0x0000000f00002210 */ /* 0x020fca0007ffe0ff */
[----:B--2---:R-:W-:-:S04]  /*0b60*/  @P3 IMAD.IADD R0, R0, 0x1, R13 ;  /* 0x0000000100003824 */ /* 0x004fc800078e020d */
[----:B---3--:R-:W-:-:S07]  /*0b70*/  @P4 IMAD.IADD R0, R0, 0x1, R11 ;  /* 0x0000000100004824 */ /* 0x008fce00078e020b */
.L_x_6:
[----:B------:R-:W-:Y:S05]  /*0b80*/  BSYNC.RECONVERGENT B1 ;  /* 0x0000000000017941 */ /* 0x000fea0003800200 */
.L_x_5:
[----:B------:R-:W-:Y:S05]  /*0b90*/  @!P0 BRA `(.L_x_1) ;  /* 0x0000000000908947 */ /* 0x000fea0003800000 */
[----:B------:R-:W-:Y:S01]  /*0ba0*/  ISETP.NE.AND P1, PT, R5, 0x1, PT ;  /* 0x000000010500780c */ /* 0x000fe20003f25270 */
[----:B------:R-:W-:Y:S01]  /*0bb0*/  BSSY.RECONVERGENT B1, `(.L_x_7) ;  /* 0x0000015000017945 */ /* 0x000fe20003800200 */
[----:B------:R-:W-:-:S11]  /*0bc0*/  LOP3.LUT P0, RZ, R4, 0x20, RZ, 0xc0, !PT ;  /* 0x0000002004ff7812 */ /* 0x000fd6000780c0ff */
[----:B------:R-:W-:Y:S05]  /*0bd0*/  @!P1 BRA `(.L_x_8) ;  /* 0x0000000000489947 */ /* 0x000fea0003800000 */
[----:B------:R-:W0:Y:S01]  /*0be0*/  LDCU.64 UR6, c[0x0][0x380] ;  /* 0x00007000ff0677ac */ /* 0x000e220008000a00 */
[----:B------:R-:W-:-:S04]  /*0bf0*/  IADD3 R4, P1, PT, R6, R9, RZ ;  /* 0x0000000906047210 */ /* 0x000fc80007f3e0ff */
[----:B------:R-:W-:Y:S02]  /*0c00*/  IADD3.X R5, PT, PT, RZ, R7, RZ, P1, !PT ;  /* 0x00000007ff057210 */ /* 0x000fe40000ffe4ff */
[----:B0-----:R-:W-:-:S04]  /*0c10*/  LEA R12, P1, R4, UR6, 0x2 ;  /* 0x00000006040c7c11 */ /* 0x001fc8000f8210ff */
[----:B------:R-:W-:-:S05]  /*0c20*/  LEA.HI.X R13, R4, UR7, R5, 0x2, P1 ;  /* 0x00000007040d7c11 */ /* 0x000fca00088f1405 */
[----:B------:R-:W2:Y:S04]  /*0c30*/  LDG.E.CONSTANT R15, desc[UR4][R12.64] ;  /* 0x000000040c0f7981 */ /* 0x000ea8000c1e9900 */
[----:B------:R-:W3:Y:S01]  /*0c40*/  LDG.E.CONSTANT R17, desc[UR4][R12.64+0x80] ;  /* 0x000080040c117981 */ /* 0x000ee2000c1e9900 */
[----:B--2---:R-:W-:Y:S02]  /*0c50*/  ISETP.GE.AND P1, PT, R15, RZ, PT ;  /* 0x000000ff0f00720c */ /* 0x004fe40003f26270 */
[----:B---3--:R-:W-:-:S11]  /*0c60*/  ISETP.GE.AND P2, PT, R17, RZ, PT ;  /* 0x000000ff1100720c */ /* 0x008fd60003f46270 */
[----:B------:R-:W0:Y:S08]  /*0c70*/  @P1 LDC.64 R4, c[0x0][0x390] ;  /* 0x0000e400ff041b82 */ /* 0x000e300000000a00 */
[----:B------:R-:W1:Y:S01]  /*0c80*/  @P2 LDC.64 R10, c[0x0][0x390] ;  /* 0x0000e400ff0a2b82 */ /* 0x000e620000000a00 */
[----:B0-----:R-:W-:-:S06]  /*0c90*/  @P1 IMAD.WIDE.U32 R4, R15, 0x4, R4 ;  /* 0x000000040f041825 */ /* 0x001fcc00078e0004 */
[----:B------:R-:W2:Y:S01]  /*0ca0*/  @P1 LDG.E.CONSTANT R5, desc[UR4][R4.64] ;  /* 0x0000000404051981 */ /* 0x000ea2000c1e9900 */
[----:B-1----:R-:W-:-:S06]  /*0cb0*/  @P2 IMAD.WIDE.U32 R10, R17, 0x4, R10 ;  /* 0x00000004110a2825 */ /* 0x002fcc00078e000a */
[----:B------:R-:W3:Y:S01]  /*0cc0*/  @P2 LDG.E.CONSTANT R11, desc[UR4][R10.64] ;  /* 0x000000040a0b2981 */ /* 0x000ee2000c1e9900 */
[----:B------:R-:W-:Y:S02]  /*0cd0*/  VIADD R9, R9, 0x40 ;  /* 0x0000004009097836 */ /* 0x000fe40000000000 */
[----:B--2---:R-:W-:-:S04]  /*0ce0*/  @P1 IMAD.IADD R0, R0, 0x1, R5 ;  /* 0x0000000100001824 */ /* 0x004fc800078e0205 */
[----:B---3--:R-:W-:-:S07]  /*0cf0*/  @P2 IMAD.IADD R0, R0, 0x1, R11 ;  /* 0x0000000100002824 */ /* 0x008fce00078e020b */
.L_x_8:
[----:B------:R-:W-:Y:S05]  /*0d00*/  BSYNC.RECONVERGENT B1 ;  /* 0x0000000000017941 */ /* 0x000fea0003800200 */
.L_x_7:
[----:B------:R-:W-:Y:S05]  /*0d10*/  @P0 BRA `(.L_x_1) ;  /* 0x0000000000300947 */ /* 0x000fea0003800000 */
[----:B------:R-:W0:Y:S01]  /*0d20*/  LDCU.64 UR6, c[0x0][0x380] ;  /* 0x00007000ff0677ac */ /* 0x000e220008000a00 */
[----:B------:R-:W-:-:S04]  /*0d30*/  IADD3 R6, P0, PT, R6, R9, RZ ;  /* 0x0000000906067210 */ /* 0x000fc80007f1e0ff */
[----:B------:R-:W-:Y:S02]  /*0d40*/  IADD3.X R7, PT, PT, RZ, R7, RZ, P0, !PT ;  /* 0x00000007ff077210 */ /* 0x000fe400007fe4ff */
[----:B0-----:R-:W-:-:S04]  /*0d50*/  LEA R4, P0, R6, UR6, 0x2 ;  /* 0x0000000606047c11 */ /* 0x001fc8000f8010ff */
[----:B------:R-:W-:-:S05]  /*0d60*/  LEA.HI.X R5, R6, UR7, R7, 0x2, P0 ;  /* 0x0000000706057c11 */ /* 0x000fca00080f1407 */
[----:B------:R-:W2:Y:S02]  /*0d70*/  LDG.E.CONSTANT R7, desc[UR4][R4.64] ;  /* 0x0000000404077981 */ /* 0x000ea4000c1e9900 */
[----:B--2---:R-:W-:-:S13]  /*0d80*/  ISETP.GE.AND P0, PT, R7, RZ, PT ;  /* 0x000000ff0700720c */ /* 0x004fda0003f06270 */
[----:B------:R-:W-:Y:S05]  /*0d90*/  @!P0 BRA `(.L_x_1) ;  /* 0x0000000000108947 */ /* 0x000fea0003800000 */
[----:B------:R-:W0:Y:S02]  /*0da0*/  LDC.64 R4, c[0x0][0x390] ;  /* 0x0000e400ff047b82 */ /* 0x000e240000000a00 */
[----:B0-----:R-:W-:-:S06]  /*0db0*/  IMAD.WIDE.U32 R4, R7, 0x4, R4 ;  /* 0x0000000407047825 */ /* 0x001fcc00078e0004 */
[----:B------:R-:W2:Y:S02]  /*0dc0*/  LDG.E.CONSTANT R5, desc[UR4][R4.64] ;  /* 0x0000000404057981 */ /* 0x000ea4000c1e9900 */
[----:B--2---:R-:W-:-:S07]  /*0dd0*/  IMAD.IADD R0, R0, 0x1, R5 ;  /* 0x0000000100007824 */ /* 0x004fce00078e0205 */
.L_x_1:
[----:B------:R-:W-:Y:S05]  /*0de0*/  BSYNC.RECONVERGENT B0 ;  /* 0x0000000000007941 */ /* 0x000fea0003800200 */
.L_x_0:
[----:B------:R-:W0:Y:S01]  /*0df0*/  SHFL.DOWN PT, R5, R0, 0x10, 0x1f ;  /* 0x0a001f0000057f89 */ /* 0x000e2200000e0000 */
[----:B------:R-:W-:Y:S01]  /*0e00*/  ISETP.NE.AND P0, PT, R3, RZ, PT ;  /* 0x000000ff0300720c */ /* 0x000fe20003f05270 */
[----:B0-----:R-:W-:-:S05]  /*0e10*/  IMAD.IADD R5, R5, 0x1, R0 ;  /* 0x0000000105057824 */ /* 0x001fca00078e0200 */
[----:B------:R-:W0:Y:S02]  /*0e20*/  SHFL.DOWN PT, R4, R5, 0x8, 0x1f ;  /* 0x09001f0005047f89 */ /* 0x000e2400000e0000 */
[----:B0-----:R-:W-:-:S05]  /*0e30*/  IMAD.IADD R4, R5, 0x1, R4 ;  /* 0x0000000105047824 */ /* 0x001fca00078e0204 */
[----:B------:R-:W0:Y:S02]  /*0e40*/  SHFL.DOWN PT, R7, R4, 0x4, 0x1f ;  /* 0x08801f0004077f89 */ /* 0x000e2400000e0000 */
[----:B0-----:R-:W-:-:S05]  /*0e50*/  IADD3 R7, PT, PT, R4, R7, RZ ;  /* 0x0000000704077210 */ /* 0x001fca0007ffe0ff */
[----:B------:R-:W0:Y:S02]  /*0e60*/  SHFL.DOWN PT, R6, R7, 0x2, 0x1f ;  /* 0x08401f0007067f89 */ /* 0x000e2400000e0000 */
[----:B0-----:R-:W-:-:S05]  /*0e70*/  IMAD.IADD R6, R7, 0x1, R6 ;  /* 0x0000000107067824 */ /* 0x001fca00078e0206 */
[----:B------:R0:W1:Y:S01]  /*0e80*/  SHFL.DOWN PT, R3, R6, 0x1, 0x1f ;  /* 0x08201f0006037f89 */ /* 0x00006200000e0000 */
[----:B------:R-:W-:Y:S05]  /*0e90*/  @P0 EXIT ;  /* 0x000000000000094d */ /* 0x000fea0003800000 */
[----:B------:R-:W2:Y:S01]  /*0ea0*/  LDC.64 R4, c[0x0][0x398] ;  /* 0x0000e600ff047b82 */ /* 0x000ea20000000a00 */
[----:B-1----:R-:W-:Y:S02]  /*0eb0*/  IMAD.IADD R7, R6, 0x1, R3 ;  /* 0x0000000106077824 */ /* 0x002fe400078e0203 */
[----:B--2---:R-:W-:-:S05]  /*0ec0*/  IMAD.WIDE.U32 R2, R2, 0x4, R4 ;  /* 0x0000000402027825 */ /* 0x004fca00078e0004 */
[----:B------:R-:W-:Y:S01]  /*0ed0*/  STG.E desc[UR4][R2.64], R7 ;  /* 0x0000000702007986 */ /* 0x000fe2000c101904 */
[----:B------:R-:W-:Y:S05]  /*0ee0*/  EXIT ;  /* 0x000000000000794d */ /* 0x000fea0003800000 */
.L_x_9:
[----:B------:R-:W-:-:S00]  /*0ef0*/  BRA `(.L_x_9) ;  /* 0xfffffffc00fc7947 */ /* 0x000fc0000383ffff */
[----:B------:R-:W-:-:S00]  /*0f00*/  NOP ;  /* 0x0000000000007918 */ /* 0x000fc00000000000 */
[----:B------:R-:W-:-:S00]  /*0f10*/  NOP ;  /* 0x0000000000007918 */ /* 0x000fc00000000000 */
[----:B------:R-:W-:-:S00]  /*0f20*/  NOP ;  /* 0x0000000000007918 */ /* 0x000fc00000000000 */
[----:B------:R-:W-:-:S00]  /*0f30*/  NOP ;  /* 0x0000000000007918 */ /* 0x000fc00000000000 */
[----:B------:R-:W-:-:S00]  /*0f40*/  NOP ;  /* 0x0000000000007918 */ /* 0x000fc00000000000 */
[----:B------:R-:W-:-:S00]  /*0f50*/  NOP ;  /* 0x0000000000007918 */ /* 0x000fc00000000000 */
[----:B------:R-:W-:-:S00]  /*0f60*/  NOP ;  /* 0x0000000000007918 */ /* 0x000fc00000000000 */
[----:B------:R-:W-:-:S00]  /*0f70*/  NOP ;  /* 0x0000000000007918 */ /* 0x000fc00000000000 */
.L_x_45:


//--------------------- .text._Z19batch_evaluate_simdPKiPKaS0_S2_S0_S2_S0_Piii --------------------------
	.section	.text._Z19batch_evaluate_simdPKiPKaS0_S2_S0_S2_S0_Piii,"ax",@progbits
	.align	128
        .global         _Z19batch_evaluate_simdPKiPKaS0_S2_S0_S2_S0_Piii
        .type           _Z19batch_evaluate_simdPKiPKaS0_S2_S0_S2_S0_Piii,@function
        .size           _Z19batch_evaluate_simdPKiPKaS0_S2_S0_S2_S0_Piii,(.L_x_46 - _Z19batch_evaluate_simdPKiPKaS0_S2_S0_S2_S0_Piii)
        .other          _Z19batch_evaluate_simdPKiPKaS0_S2_S0_S2_S0_Piii,@"STO_CUDA_ENTRY STV_DEFAULT"
_Z19batch_evaluate_simdPKiPKaS0_S2_S0_S2_S0_Piii:
.text._Z19batch_evaluate_simdPKiPKaS0_S2_S0_S2_S0_Piii:
[----:B------:R-:W-:Y:S01]  /*0000*/  LDC R1, c[0x0][0x37c] ;  /* 0x0000df00ff017b82 */ /* 0x000fe20000000800 */
[----:B------:R-:W0:Y:S01]  /*0010*/  S2R R0, SR_CTAID.X ;  /* 0x0000000000007919 */ /* 0x000e220000002500 */
[----:B------:R-:W0:Y:S02]  /*0020*/  LDCU UR4, c[0x0][0x3c4] ;  /* 0x00007880ff0477ac */ /* 0x000e240008000800 */
[----:B0-----:R-:W-:-:S13]  /*0030*/  ISETP.GE.AND P0, PT, R0, UR4, PT ;  /* 0x0000000400007c0c */ /* 0x001fda000bf06270 */
[----:B------:R-:W-:Y:S05]  /*0040*/  @P0 EXIT ;  /* 0x000000000000094d */ /* 0x000fea0003800000 */
[----:B------:R-:W0:Y:S01]  /*0050*/  S2R R11, SR_TID.X ;  /* 0x00000000000b7919 */ /* 0x000e220000002100 */
[----:B------:R-:W1:Y:S01]  /*0060*/  LDCU UR4, c[0x0][0x3c0] ;  /* 0x00007800ff0477ac */ /* 0x000e620008000800 */
[----:B------:R-:W-:Y:S01]  /*0070*/  PLOP3.LUT P0, PT, PT, PT, PT, 0x80, 0x8 ;  /* 0x000000000008781c */ /* 0x000fe20003f0f070 */
[----:B------:R-:W2:Y:S01]  /*0080*/  LDCU.64 UR10, c[0x0][0x358] ;  /* 0x00006b00ff0a77ac */ /* 0x000ea20008000a00 */
[----:B-1----:R-:W-:-:S04]  /*0090*/  IMAD R6, R0, UR4, RZ ;  /* 0x0000000400067c24 */ /* 0x002fc8000f8e02ff */
[----:B------:R-:W-:Y:S01]  /*00a0*/  IMAD.SHL.U32 R6, R6, 0x2, RZ ;  /* 0x0000000206067824 */ /* 0x000fe200078e00ff */
[----:B0-----:R-:W-:-:S04]  /*00b0*/  LOP3.LUT R4, R11, 0x1f, RZ, 0xc0, !PT ;  /* 0x0000001f0b047812 */ /* 0x001fc800078ec0ff */
[----:B------:R-:W-:-:S05]  /*00c0*/  LOP3.LUT R5, RZ, R4, RZ, 0x33, !PT ;  /* 0x00000004ff057212 */ /* 0x000fca00078e33ff */
[----:B------:R-:W-:Y:S01]  /*00d0*/  VIADD R5, R5, UR4 ;  /* 0x0000000405057c36 */ /* 0x000fe20008000000 */
[----:B------:R-:W-:-:S04]  /*00e0*/  UMOV UR4, URZ ;  /* 0x000000ff00047c82 */ /* 0x000fc80008000000 */
[----:B------:R-:W-:-:S04]  /*00f0*/  LEA.HI R7, R5, 0x1, RZ, 0x1b ;  /* 0x0000000105077811 */ /* 0x000fc800078fd8ff */
[C---:B------:R-:W-:Y:S02]  /*0100*/  LOP3.LUT R8, R7.reuse, 0xffffff8, RZ, 0xc0, !PT ;  /* 0x0ffffff807087812 */ /* 0x040fe400078ec0ff */
[----:B------:R-:W-:-:S03]  /*0110*/  LOP3.LUT R7, R7, 0x7, RZ, 0xc0, !PT ;  /* 0x0000000707077812 */ /* 0x000fc600078ec0ff */
[----:B--2---:R-:W-:-:S07]  /*0120*/  IMAD.MOV R8, RZ, RZ, -R8 ;  /* 0x000000ffff087224 */ /* 0x004fce00078e0a08 */
.L_x_25:
[----:B012---:R-:W0:Y:S01]  /*0130*/  LDC R2, c[0x0][0x3c0] ;  /* 0x0000f000ff027b82 */ /* 0x007e220000000800 */
[----:B------:R-:W-:Y:S01]  /*0140*/  UMOV UR5, 0x400 ;  /* 0x0000040000057882 */ /* 0x000fe20000000000 */
[----:B------:R-:W-:Y:S01]  /*0150*/  PLOP3.LUT P1, PT, P0, PT, PT, 0x80, 0x8 ;  /* 0x000000000008781c */ /* 0x000fe2000072f070 */
[----:B------:R-:W-:-:S05]  /*0160*/  UIADD3 UR5, UPT, UPT, UR5, 0x20, URZ ;  /* 0x0000002005057890 */ /* 0x000fca000fffe0ff */
[----:B------:R-:W1:Y:S01]  /*0170*/  S2UR UR6, SR_CgaCtaId ;  /* 0x00000000000679c3 */ /* 0x000e620000008800 */
[----:B0-----:R-:W-:Y:S02]  /*0180*/  SEL R9, R2, RZ, !P0 ;  /* 0x000000ff02097207 */ /* 0x001fe40004000000 */
[----:B------:R-:W-:Y:S02]  /*0190*/  SHF.R.S32.HI R2, RZ, 0x1f, R2 ;  /* 0x0000001fff027819 */ /* 0x000fe40000011402 */
[----:B------:R-:W-:Y:S02]  /*01a0*/  IADD3 R9, P2, PT, R6, R9, RZ ;  /* 0x0000000906097210 */ /* 0x000fe40007f5e0ff */
[----:B------:R-:W-:Y:S01]  /*01b0*/  SEL R3, R2, RZ, !P0 ;  /* 0x000000ff02037207 */ /* 0x000fe20004000000 */
[----:B-1----:R-:W-:-:S03]  /*01c0*/  ULEA UR5, UR6, UR5, 0x18 ;  /* 0x0000000506057291 */ /* 0x002fc6000f8ec0ff */
[----:B------:R-:W-:Y:S01]  /*01d0*/  LEA.HI.X.SX32 R10, R6, R3, 0x1, P2 ;  /* 0x00000003060a7211 */ /* 0x000fe200010f0eff */
[----:B------:R-:W-:-:S03]  /*01e0*/  UIADD3 UR8, UPT, UPT, UR5, UR4, URZ ;  /* 0x0000000405087290 */ /* 0x000fc6000fffe0ff */
[----:B------:R-:W-:-:S09]  /*01f0*/  UMOV UR5, URZ ;  /* 0x000000ff00057c82 */ /* 0x000fd20008000000 */
.L_x_24:
[----:B------:R-:W-:Y:S01]  /*0200*/  ISETP.NE.AND P0, PT, R4, RZ, PT ;  /* 0x000000ff0400720c */ /* 0x000fe20003f05270 */
[----:B------:R-:W-:Y:S01]  /*0210*/  BSSY.RECONVERGENT B0, `(.L_x_10) ;  /* 0x0000008000007945 */ /* 0x000fe20003800200 */
[----:B------:R-:W-:-:S11]  /*0220*/  IMAD.MOV.U32 R20, RZ, RZ, RZ ;  /* 0x000000ffff147224 */ /* 0x000fd600078e00ff */
[----:B012---:R-:W-:Y:S05]  /*0230*/  @P0 BRA `(.L_x_11) ;  /* 0x0000000000140947 */ /* 0x007fea0003800000 */
[----:B------:R-:W0:Y:S02]  /*0240*/  LDCU.64 UR6, c[0x0][0x390] ;  /* 0x00007200ff0677ac */ /* 0x000e240008000a00 */
[----:B0-----:R-:W-:-:S06]  /*0250*/  UIMAD.WIDE.U32 UR6, UR5, 0x4, UR6 ;  /* 0x00000004050678a5 */ /* 0x001fcc000f8e0006 */
[----:B------:R-:W-:Y:S02]  /*0260*/  IMAD.U32 R20, RZ, RZ, UR6 ;  /* 0x00000006ff147e24 */ /* 0x000fe4000f8e00ff */
[----:B------:R-:W-:-:S05]  /*0270*/  IMAD.U32 R21, RZ, RZ, UR7 ;  /* 0x00000007ff157e24 */ /* 0x000fca000f8e00ff */
[----:B------:R0:W5:Y:S02]  /*0280*/  LDG.E.CONSTANT R20, desc[UR10][R20.64] ;  /* 0x0000000a14147981 */ /* 0x000164000c1e9900 */
.L_x_11:
[----:B------:R-:W-:Y:S05]  /*0290*/  BSYNC.RECONVERGENT B0 ;  /* 0x0000000000007941 */ /* 0x000fea0003800200 */
.L_x_10:
[----:B------:R-:W1:Y:S01]  /*02a0*/  LDCU UR6, c[0x0][0x3c0] ;  /* 0x00007800ff0677ac */ /* 0x000e620008000800 */
[----:B------:R-:W-:Y:S01]  /*02b0*/  BSSY.RECONVERGENT B0, `(.L_x_12) ;  /* 0x00000d0000007945 */ /* 0x000fe20003800200 */
[----:B------:R-:W2:Y:S01]  /*02c0*/  LDCU.128 UR12, c[0x0][0x380] ;  /* 0x00007000ff0c77ac */ /* 0x000ea20008000c00 */
[----:B-1----:R-:W-:-:S13]  /*02d0*/  ISETP.GE.AND P0, PT, R4, UR6, PT ;  /* 0x0000000604007c0c */ /* 0x002fda000bf06270 */
[----:B--2---:R-:W-:Y:S05]  /*02e0*/  @P0 BRA `(.L_x_13) ;  /* 0x0000000c00300947 */ /* 0x004fea0003800000 */
[----:B------:R-:W-:Y:S01]  /*02f0*/  ISETP.GE.U32.AND P2, PT, R5, 0xe0, PT ;  /* 0x000000e00500780c */ /* 0x000fe20003f46070 */
[----:B------:R-:W-:Y:S01]  /*0300*/  BSSY.RECONVERGENT B1, `(.L_x_14) ;  /* 0x0000061000017945 */ /* 0x000fe20003800200 */
[----:B------:R-:W-:Y:S01]  /*0310*/  ISETP.NE.AND P0, PT, R7, RZ, PT ;  /* 0x000000ff0700720c */ /* 0x000fe20003f05270 */
[----:B------:R-:W-:-:S10]  /*0320*/  IMAD.MOV.U32 R12, RZ, RZ, R4 ;  /* 0x000000ffff0c7224 */ /* 0x000fd400078e0004 */
[----:B------:R-:W-:Y:S05]  /*0330*/  @!P2 BRA `(.L_x_15) ;  /* 0x000000040074a947 */ /* 0x000fea0003800000 */
[----:B------:R-:W-:Y:S01]  /*0340*/  LEA R13, R4, UR5, 0x4 ;  /* 0x00000005040d7c11 */ /* 0x000fe2000f8e20ff */
[----:B------:R-:W-:Y:S02]  /*0350*/  IMAD.MOV.U32 R22, RZ, RZ, R8 ;  /* 0x000000ffff167224 */ /* 0x000fe400078e0008 */
[----:B------:R-:W-:Y:S02]  /*0360*/  IMAD.MOV.U32 R12, RZ, RZ, R4 ;  /* 0x000000ffff0c7224 */ /* 0x000fe400078e0004 */
[----:B------:R-:W-:-:S07]  /*0370*/  VIADD R13, R13, 0x800 ;  /* 0x000008000d0d7836 */ /* 0x000fce0000000000 */
.L_x_16:
[----:B------:R-:W-:Y:S01]  /*0380*/  IADD3 R3, P2, PT, R12, R9, RZ ;  /* 0x000000090c037210 */ /* 0x000fe20007f5e0ff */
[----:B------:R-:W-:-:S04]  /*0390*/  VIADD R16, R13, 0xfffff800 ;  /* 0xfffff8000d107836 */ /* 0x000fc80000000000 */
[----:B------:R-:W-:Y:S01]  /*03a0*/  IMAD.X R14, RZ, RZ, R10, P2 ;  /* 0x000000ffff0e7224 */ /* 0x000fe200010e060a */
[C---:B------:R-:W-:Y:S02]  /*03b0*/  LEA R2, P2, R3.reuse, UR12, 0x2 ;  /* 0x0000000c03027c11 */ /* 0x040fe4000f8410ff */
[----:B------:R-:W-:Y:S02]  /*03c0*/  IADD3 R16, P3, PT, R16, UR14, RZ ;  /* 0x0000000e10107c10 */ /* 0x000fe4000ff7e0ff */
[----:B------:R-:W-:-:S03]  /*03d0*/  LEA.HI.X R3, R3, UR13, R14, 0x2, P2 ;  /* 0x0000000d03037c11 */ /* 0x000fc600090f140e */
[----:B------:R-:W-:Y:S02]  /*03e0*/  IMAD.X R17, RZ, RZ, UR15, P3 ;  /* 0x0000000fff117e24 */ /* 0x000fe400098e06ff */
[----:B------:R-:W2:Y:S04]  /*03f0*/  LDG.E.CONSTANT R23, desc[UR10][R2.64] ;  /* 0x0000000a02177981 */ /* 0x000ea8000c1e9900 */
[----:B0-----:R-:W3:Y:S04]  /*0400*/  LDG.E.CONSTANT R21, desc[UR10][R2.64+0x80] ;  /* 0x0000800a02157981 */ /* 0x001ee8000c1e9900 */
[----:B------:R-:W4:Y:S04]  /*0410*/  LDG.E.U8.CONSTANT R25, desc[UR10][R16.64] ;  /* 0x0000000a10197981 */ /* 0x000f28000c1e9100 */
[----:B------:R-:W4:Y:S01]  /*0420*/  LDG.E.U8.CONSTANT R15, desc[UR10][R16.64+0x200] ;  /* 0x0002000a100f7981 */ /* 0x000f22000c1e9100 */
[----:B------:R-:W-:-:S02]  /*0430*/  VIADD R18, R13, 0xfffffc00 ;  /* 0xfffffc000d127836 */ /* 0x000fc40000000000 */
[----:B------:R-:W-:Y:S01]  /*0440*/  VIADD R14, R13, 0xfffffe00 ;  /* 0xfffffe000d0e7836 */ /* 0x000fe20000000000 */
[----:B------:R-:W4:Y:S02]  /*0450*/  LDG.E.CONSTANT R27, desc[UR10][R2.64+0x200] ;  /* 0x0002000a021b7981 */ /* 0x000f24000c1e9900 */
[----:B------:R-:W-:Y:S02]  /*0460*/  IADD3 R18, P2, PT, R18, UR14, RZ ;  /* 0x0000000e12127c10 */ /* 0x000fe4000ff5e0ff */
[----:B------:R-:W4:Y:S03]  /*0470*/  LDG.E.CONSTANT R29, desc[UR10][R2.64+0x280] ;  /* 0x0002800a021d7981 */ /* 0x000f26000c1e9900 */
[----:B------:R-:W-:Y:S01]  /*0480*/  IMAD.X R19, RZ, RZ, UR15, P2 ;  /* 0x0000000fff137e24 */ /* 0x000fe200090e06ff */
[----:B------:R-:W-:Y:S01]  /*0490*/  IADD3 R14, P2, PT, R14, UR14, RZ ;  /* 0x0000000e0e0e7c10 */ /* 0x000fe2000ff5e0ff */
[----:B--2---:R-:W-:-:S02]  /*04a0*/  IMAD.SHL.U32 R24, R23, 0x400, RZ ;  /* 0x0000040017187824 */ /* 0x004fc400078e00ff */
[----:B------:R-:W2:Y:S01]  /*04b0*/  LDG.E.CONSTANT R23, desc[UR10][R2.64+0x100] ;  /* 0x0001000a02177981 */ /* 0x000ea2000c1e9900 */
[----:B---3--:R-:W-:Y:S02]  /*04c0*/  IMAD.SHL.U32 R21, R21, 0x400, RZ ;  /* 0x0000040015157824 */ /* 0x008fe400078e00ff */
[----:B------:R-:W-:Y:S02]  /*04d0*/  SHF.R.S32.HI R24, RZ, 0x10, R24 ;  /* 0x00000010ff187819 */ /* 0x000fe40000011418 */
[----:B----4-:R-:W-:Y:S02]  /*04e0*/  PRMT R25, R25, 0x8880, RZ ;  /* 0x0000888019197816 */ /* 0x010fe400000000ff */
[----:B------:R-:W-:Y:S02]  /*04f0*/  SHF.R.S32.HI R21, RZ, 0x10, R21 ;  /* 0x00000010ff157819 */ /* 0x000fe40000011415 */
[----:B------:R-:W-:Y:S01]  /*0500*/  PRMT R26, R15, 0x8880, RZ ;  /* 0x000088800f1a7816 */ /* 0x000fe200000000ff */
[----:B------:R-:W-:Y:S01]  /*0510*/  IMAD.MOV.U32 R16, RZ, RZ, R25 ;  /* 0x000000ffff107224 */ /* 0x000fe200078e0019 */
[----:B------:R-:W-:Y:S01]  /*0520*/  VIMNMX.RELU R17, PT, PT, R24, 0x7f, PT ;  /* 0x0000007f18117848 */ /* 0x000fe20003fe1100 */
[----:B------:R-:W-:Y:S01]  /*0530*/  IMAD.X R15, RZ, RZ, UR15, P2 ;  /* 0x0000000fff0f7e24 */ /* 0x000fe200090e06ff */
[----:B------:R0:W3:Y:S01]  /*0540*/  LDG.E.U8.CONSTANT R24, desc[UR10][R18.64] ;  /* 0x0000000a12187981 */ /* 0x0000e2000c1e9100 */
[----:B------:R-:W-:Y:S01]  /*0550*/  IMAD.MOV.U32 R25, RZ, RZ, R26 ;  /* 0x000000ffff197224 */ /* 0x000fe200078e001a */
[----:B------:R-:W-:Y:S01]  /*0560*/  VIMNMX.RELU R26, PT, PT, R21, 0x7f, PT ;  /* 0x0000007f151a7848 */ /* 0x000fe20003fe1100 */
[----:B-----5:R-:W-:Y:S01]  /*0570*/  IMAD R17, R17, R16, R20 ;  /* 0x0000001011117224 */ /* 0x020fe200078e0214 */
[----:B------:R-:W-:Y:S01]  /*0580*/  IADD3 R16, P2, PT, R13, UR14, RZ ;  /* 0x0000000e0d107c10 */ /* 0x000fe2000ff5e0ff */
[----:B------:R1:W4:Y:S02]  /*0590*/  LDG.E.U8.CONSTANT R28, desc[UR10][R14.64] ;  /* 0x0000000a0e1c7981 */ /* 0x000324000c1e9100 */
[----:B------:R-:W-:-:S02]  /*05a0*/  IMAD R25, R26, R25, R17 ;  /* 0x000000191a197224 */ /* 0x000fc400078e0211 */
[----:B------:R-:W4:Y:S01]  /*05b0*/  LDG.E.CONSTANT R26, desc[UR10][R2.64+0x180] ;  /* 0x0001800a021a7981 */ /* 0x000f22000c1e9900 */
[C---:B------:R-:W-:Y:S02]  /*05c0*/  VIADD R20, R13.reuse, 0x200 ;  /* 0x000002000d147836 */ /* 0x040fe40000000000 */
[C---:B------:R-:W-:Y:S02]  /*05d0*/  VIADD R21, R13.reuse, 0x400 ;  /* 0x000004000d157836 */ /* 0x040fe40000000000 */
[----:B------:R-:W-:Y:S01]  /*05e0*/  IMAD.X R17, RZ, RZ, UR15, P2 ;  /* 0x0000000fff117e24 */ /* 0x000fe200090e06ff */
[----:B0-----:R-:W-:Y:S01]  /*05f0*/  IADD3 R18, P2, PT, R20, UR14, RZ ;  /* 0x0000000e14127c10 */ /* 0x001fe2000ff5e0ff */
[----:B-1----:R-:W-:Y:S01]  /*0600*/  VIADD R14, R13, 0x600 ;  /* 0x000006000d0e7836 */ /* 0x002fe20000000000 */
[----:B------:R-:W-:Y:S02]  /*0610*/  IADD3 R20, P3, PT, R21, UR14, RZ ;  /* 0x0000000e15147c10 */ /* 0x000fe4000ff7e0ff */
[----:B------:R-:W4:Y:S01]  /*0620*/  LDG.E.U8.CONSTANT R16, desc[UR10][R16.64] ;  /* 0x0000000a10107981 */ /* 0x000f22000c1e9100 */
[----:B------:R-:W-:Y:S01]  /*0630*/  IMAD.X R19, RZ, RZ, UR15, P2 ;  /* 0x0000000fff137e24 */ /* 0x000fe200090e06ff */
[----:B------:R-:W-:Y:S01]  /*0640*/  IADD3 R14, P2, PT, R14, UR14, RZ ;  /* 0x0000000e0e0e7c10 */ /* 0x000fe2000ff5e0ff */
[----:B------:R-:W-:-:S03]  /*0650*/  IMAD.X R21, RZ, RZ, UR15, P3 ;  /* 0x0000000fff157e24 */ /* 0x000fc600098e06ff */
[----:B------:R-:W4:Y:S04]  /*0660*/  LDG.E.U8.CONSTANT R18, desc[UR10][R18.64] ;  /* 0x0000000a12127981 */ /* 0x000f28000c1e9100 */
[----:B------:R-:W4:Y:S01]  /*0670*/  LDG.E.CONSTANT R17, desc[UR10][R2.64+0x300] ;  /* 0x0003000a02117981 */ /* 0x000f22000c1e9900 */
[----:B------:R-:W-:-:S03]  /*0680*/  IMAD.X R15, RZ, RZ, UR15, P2 ;  /* 0x0000000fff0f7e24 */ /* 0x000fc600090e06ff */
[----:B------:R-:W4:Y:S04]  /*0690*/  LDG.E.U8.CONSTANT R20, desc[UR10][R20.64] ;  /* 0x0000000a14147981 */ /* 0x000f28000c1e9100 */
[----:B------:R-:W4:Y:S04]  /*06a0*/  LDG.E.CONSTANT R19, desc[UR10][R2.64+0x380] ;  /* 0x0003800a02137981 */ /* 0x000f28000c1e9900 */
[----:B------:R3:W4:Y:S01]  /*06b0*/  LDG.E.U8.CONSTANT R14, desc[UR10][R14.64] ;  /* 0x0000000a0e0e7981 */ /* 0x000722000c1e9100 */
[----:B------:R-:W-:Y:S02]  /*06c0*/  IMAD.SHL.U32 R27, R27, 0x400, RZ ;  /* 0x000004001b1b7824 */ /* 0x000fe400078e00ff */
[----:B------:R-:W-:-:S03]  /*06d0*/  IMAD.SHL.U32 R29, R29, 0x400, RZ ;  /* 0x000004001d1d7824 */ /* 0x000fc600078e00ff */
[----:B------:R-:W-:Y:S01]  /*06e0*/  SHF.R.S32.HI R27, RZ, 0x10, R27 ;  /* 0x00000010ff1b7819 */ /* 0x000fe2000001141b */
[----:B------:R-:W-:Y:S01]  /*06f0*/  VIADD R22, R22, 0x8 ;  /* 0x0000000816167836 */ /* 0x000fe20000000000 */
[----:B------:R-:W-:Y:S02]  /*0700*/  SHF.R.S32.HI R29, RZ, 0x10, R29 ;  /* 0x00000010ff1d7819 */ /* 0x000fe4000001141d */
[----:B------:R-:W-:Y:S02]  /*0710*/  VIMNMX.RELU R27, PT, PT, R27, 0x7f, PT ;  /* 0x0000007f1b1b7848 */ /* 0x000fe40003fe1100 */
[----:B------:R-:W-:Y:S02]  /*0720*/  ISETP.NE.AND P2, PT, R22, RZ, PT ;  /* 0x000000ff1600720c */ /* 0x000fe40003f45270 */
[----:B------:R-:W-:Y:S01]  /*0730*/  VIMNMX.RELU R29, PT, PT, R29, 0x7f, PT ;  /* 0x0000007f1d1d7848 */ /* 0x000fe20003fe1100 */
[----:B------:R-:W-:Y:S02]  /*0740*/  VIADD R12, R12, 0x100 ;  /* 0x000001000c0c7836 */ /* 0x000fe40000000000 */
[----:B------:R-:W-:-:S02]  /*0750*/  VIADD R13, R13, 0x1000 ;  /* 0x000010000d0d7836 */ /* 0x000fc40000000000 */
[----:B--2---:R-:W-:-:S05]  /*0760*/  IMAD.SHL.U32 R23, R23, 0x400, RZ ;  /* 0x0000040017177824 */ /* 0x004fca00078e00ff */
[----:B------:R-:W-:Y:S02]  /*0770*/  SHF.R.S32.HI R23, RZ, 0x10, R23 ;  /* 0x00000010ff177819 */ /* 0x000fe40000011417 */
[----:B---3--:R-:W-:Y:S02]  /*0780*/  PRMT R15, R24, 0x8880, RZ ;  /* 0x00008880180f7816 */ /* 0x008fe400000000ff */
[----:B------:R-:W-:Y:S01]  /*0790*/  VIMNMX.RELU R24, PT, PT, R23, 0x7f, PT ;  /* 0x0000007f17187848 */ /* 0x000fe20003fe1100 */
[----:B----4-:R-:W-:Y:S01]  /*07a0*/  IMAD.SHL.U32 R26, R26, 0x400, RZ ;  /* 0x000004001a1a7824 */ /* 0x010fe200078e00ff */
[----:B------:R-:W-:-:S04]  /*07b0*/  PRMT R2, R28, 0x8880, RZ ;  /* 0x000088801c027816 */ /* 0x000fc800000000ff */
[----:B------:R-:W-:Y:S01]  /*07c0*/  SHF.R.S32.HI R26, RZ, 0x10, R26 ;  /* 0x00000010ff1a7819 */ /* 0x000fe2000001141a */
[----:B------:R-:W-:-:S03]  /*07d0*/  IMAD R25, R24, R15, R25 ;  /* 0x0000000f18197224 */ /* 0x000fc600078e0219 */
[----:B------:R-:W-:Y:S02]  /*07e0*/  VIMNMX.RELU R26, PT, PT, R26, 0x7f, PT ;  /* 0x0000007f1a1a7848 */ /* 0x000fe40003fe1100 */
[----:B------:R-:W-:-:S03]  /*07f0*/  PRMT R3, R16, 0x8880, RZ ;  /* 0x0000888010037816 */ /* 0x000fc600000000ff */
[----:B------:R-:W-:Y:S02]  /*0800*/  IMAD R2, R26, R2, R25 ;  /* 0x000000021a027224 */ /* 0x000fe400078e0219 */
[----:B------:R-:W-:Y:S02]  /*0810*/  IMAD.SHL.U32 R17, R17, 0x400, RZ ;  /* 0x0000040011117824 */ /* 0x000fe400078e00ff */
[----:B------:R-:W-:Y:S01]  /*0820*/  IMAD R2, R27, R3, R2 ;  /* 0x000000031b027224 */ /* 0x000fe200078e0202 */
[----:B------:R-:W-:Y:S02]  /*0830*/  PRMT R3, R18, 0x8880, RZ ;  /* 0x0000888012037816 */ /* 0x000fe400000000ff */
[----:B------:R-:W-:Y:S02]  /*0840*/  PRMT R20, R20, 0x8880, RZ ;  /* 0x0000888014147816 */ /* 0x000fe400000000ff */
[----:B------:R-:W-:Y:S01]  /*0850*/  SHF.R.S32.HI R17, RZ, 0x10, R17 ;  /* 0x00000010ff117819 */ /* 0x000fe20000011411 */
[----:B------:R-:W-:-:S02]  /*0860*/  IMAD.SHL.U32 R19, R19, 0x400, RZ ;  /* 0x0000040013137824 */ /* 0x000fc400078e00ff */
[----:B------:R-:W-:Y:S01]  /*0870*/  IMAD R2, R29, R3, R2 ;  /* 0x000000031d027224 */ /* 0x000fe200078e0202 */
[----:B------:R-:W-:Y:S02]  /*0880*/  VIMNMX.RELU R17, PT, PT, R17, 0x7f, PT ;  /* 0x0000007f11117848 */ /* 0x000fe40003fe1100 */
[----:B------:R-:W-:Y:S01]  /*0890*/  PRMT R15, R14, 0x8880, RZ ;  /* 0x000088800e0f7816 */ /* 0x000fe200000000ff */
[----:B------:R-:W-:Y:S01]  /*08a0*/  IMAD.MOV.U32 R14, RZ, RZ, R20 ;  /* 0x000000ffff0e7224 */ /* 0x000fe200078e0014 */
[----:B------:R-:W-:-:S03]  /*08b0*/  SHF.R.S32.HI R19, RZ, 0x10, R19 ;  /* 0x00000010ff137819 */ /* 0x000fc60000011413 */
[----:B------:R-:W-:Y:S01]  /*08c0*/  IMAD.MOV.U32 R20, RZ, RZ, R15 ;  /* 0x000000ffff147224 */ /* 0x000fe200078e000f */
[----:B------:R-:W-:Y:S01]  /*08d0*/  VIMNMX.RELU R19, PT, PT, R19, 0x7f, PT ;  /* 0x0000007f13137848 */ /* 0x000fe20003fe1100 */
[----:B------:R-:W-:-:S04]  /*08e0*/  IMAD R2, R17, R14, R2 ;  /* 0x0000000e11027224 */ /* 0x000fc800078e0202 */
[----:B------:R-:W-:Y:S01]  /*08f0*/  IMAD R20, R19, R20, R2 ;  /* 0x0000001413147224 */ /* 0x000fe200078e0202 */
[----:B------:R-:W-:Y:S06]  /*0900*/  @P2 BRA `(.L_x_16) ;  /* 0xfffffff8009c2947 */ /* 0x000fec000383ffff */
.L_x_15:
[----:B------:R-:W-:Y:S05]  /*0910*/  BSYNC.RECONVERGENT B1 ;  /* 0x0000000000017941 */ /* 0x000fea0003800200 */
.L_x_14:
[----:B------:R-:W-:Y:S05]  /*0920*/  @!P0 BRA `(.L_x_13) ;  /* 0x0000000400a08947 */ /* 0x000fea0003800000 */
[----:B------:R-:W-:Y:S01]  /*0930*/  VIADD R2, R7, 0xffffffff ;  /* 0xffffffff07027836 */ /* 0x000fe20000000000 */
[----:B------:R-:W-:Y:S01]  /*0940*/  LEA.HI R3, R5, 0x1, RZ, 0x1b ;  /* 0x0000000105037811 */ /* 0x000fe200078fd8ff */
[----:B------:R-:W-:Y:S03]  /*0950*/  BSSY.RECONVERGENT B1, `(.L_x_17) ;  /* 0x0000033000017945 */ /* 0x000fe60003800200 */
[----:B------:R-:W-:Y:S02]  /*0960*/  ISETP.GE.U32.AND P2, PT, R2, 0x3, PT ;  /* 0x000000030200780c */ /* 0x000fe40003f46070 */
[----:B------:R-:W-:-:S11]  /*0970*/  LOP3.LUT P0, RZ, R3, 0x3, RZ, 0xc0, !PT ;  /* 0x0000000303ff7812 */ /* 0x000fd6000780c0ff */
[----:B------:R-:W-:Y:S05]  /*0980*/  @!P2 BRA `(.L_x_18) ;  /* 0x0000000000bca947 */ /* 0x000fea0003800000 */
[----:B------:R-:W1:Y:S01]  /*0990*/  LDCU.128 UR16, c[0x0][0x380] ;  /* 0x00007000ff1077ac */ /* 0x000e620008000c00 */
[C---:B------:R-:W-:Y:S02]  /*09a0*/  IADD3 R3, P2, PT, R12.reuse, R9, RZ ;  /* 0x000000090c037210 */ /* 0x040fe40007f5e0ff */
[----:B------:R-:W-:-:S03]  /*09b0*/  LEA R13, R12, UR5, 0x4 ;  /* 0x000000050c0d7c11 */ /* 0x000fc6000f8e20ff */
[----:B------:R-:W-:Y:S02]  /*09c0*/  IMAD.X R14, RZ, RZ, R10, P2 ;  /* 0x000000ffff0e7224 */ /* 0x000fe400010e060a */
[----:B------:R-:W-:Y:S01]  /*09d0*/  VIADD R16, R13, 0x400 ;  /* 0x000004000d107836 */ /* 0x000fe20000000000 */
[----:B-1----:R-:W-:Y:S02]  /*09e0*/  LEA R2, P3, R3, UR16, 0x2 ;  /* 0x0000001003027c11 */ /* 0x002fe4000f8610ff */
[----:B------:R-:W-:Y:S02]  /*09f0*/  IADD3 R22, P2, PT, R13, UR18, RZ ;  /* 0x000000120d167c10 */ /* 0x000fe4000ff5e0ff */
[----:B------:R-:W-:Y:S01]  /*0a00*/  LEA.HI.X R3, R3, UR17, R14, 0x2, P3 ;  /* 0x0000001103037c11 */ /* 0x000fe200098f140e */
[C---:B------:R-:W-:Y:S02]  /*0a10*/  VIADD R14, R13.reuse, 0x200 ;  /* 0x000002000d0e7836 */ /* 0x040fe40000000000 */
[----:B------:R-:W-:-:S02]  /*0a20*/  VIADD R13, R13, 0x600 ;  /* 0x000006000d0d7836 */ /* 0x000fc40000000000 */
[----:B------:R-:W2:Y:S01]  /*0a30*/  LDG.E.CONSTANT R24, desc[UR10][R2.64] ;  /* 0x0000000a02187981 */ /* 0x000ea2000c1e9900 */
[----:B------:R-:W-:Y:S01]  /*0a40*/  IMAD.X R23, RZ, RZ, UR19, P2 ;  /* 0x00000013ff177e24 */ /* 0x000fe200090e06ff */
[----:B------:R-:W-:Y:S02]  /*0a50*/  IADD3 R14, P2, PT, R14, UR18, RZ ;  /* 0x000000120e0e7c10 */ /* 0x000fe4000ff5e0ff */
[----:B------:R-:W-:Y:S01]  /*0a60*/  IADD3 R18, P4, PT, R13, UR18, RZ ;  /* 0x000000120d127c10 */ /* 0x000fe2000ff9e0ff */
[----:B0-----:R-:W3:Y:S01]  /*0a70*/  LDG.E.CONSTANT R21, desc[UR10][R2.64+0x100] ;  /* 0x0001000a02157981 */ /* 0x001ee2000c1e9900 */
[----:B------:R-:W-:-:S03]  /*0a80*/  IADD3 R16, P3, PT, R16, UR18, RZ ;  /* 0x0000001210107c10 */ /* 0x000fc6000ff7e0ff */
[----:B------:R-:W4:Y:S01]  /*0a90*/  LDG.E.CONSTANT R13, desc[UR10][R2.64+0x80] ;  /* 0x0000800a020d7981 */ /* 0x000f22000c1e9900 */
[----:B------:R-:W-:-:S03]  /*0aa0*/  IMAD.X R15, RZ, RZ, UR19, P2 ;  /* 0x00000013ff0f7e24 */ /* 0x000fc600090e06ff */
[----:B------:R-:W3:Y:S01]  /*0ab0*/  LDG.E.U8.CONSTANT R23, desc[UR10][R22.64] ;  /* 0x0000000a16177981 */ /* 0x000ee2000c1e9100 */
[----:B------:R-:W-:Y:S02]  /*0ac0*/  IMAD.X R17, RZ, RZ, UR19, P3 ;  /* 0x00000013ff117e24 */ /* 0x000fe400098e06ff */
[----:B------:R-:W-:Y:S01]  /*0ad0*/  IMAD.X R19, RZ, RZ, UR19, P4 ;  /* 0x00000013ff137e24 */ /* 0x000fe2000a0e06ff */
[----:B------:R-:W3:Y:S04]  /*0ae0*/  LDG.E.U8.CONSTANT R14, desc[UR10][R14.64] ;  /* 0x0000000a0e0e7981 */ /* 0x000ee8000c1e9100 */
[----:B------:R-:W3:Y:S04]  /*0af0*/  LDG.E.U8.CONSTANT R16, desc[UR10][R16.64] ;  /* 0x0000000a10107981 */ /* 0x000ee8000c1e9100 */
[----:B------:R0:W3:Y:S04]  /*0b00*/  LDG.E.CONSTANT R22, desc[UR10][R2.64+0x180] ;  /* 0x0001800a02167981 */ /* 0x0000e8000c1e9900 */
[----:B------:R-:W3:Y:S01]  /*0b10*/  LDG.E.U8.CONSTANT R18, desc[UR10][R18.64] ;  /* 0x0000000a12127981 */ /* 0x000ee2000c1e9100 */
[----:B------:R-:W-:-:S02]  /*0b20*/  VIADD R12, R12, 0x80 ;  /* 0x000000800c0c7836 */ /* 0x000fc40000000000 */
[----:B--2---:R-:W-:-:S05]  /*0b30*/  IMAD.SHL.U32 R24, R24, 0x400, RZ ;  /* 0x0000040018187824 */ /* 0x004fca00078e00ff */
[----:B------:R-:W-:Y:S01]  /*0b40*/  SHF.R.S32.HI R24, RZ, 0x10, R24 ;  /* 0x00000010ff187819 */ /* 0x000fe20000011418 */
[----:B----4-:R-:W-:Y:S02]  /*0b50*/  IMAD.SHL.U32 R13, R13, 0x400, RZ ;  /* 0x000004000d0d7824 */ /* 0x010fe400078e00ff */
[----:B---3--:R-:W-:Y:S01]  /*0b60*/  IMAD.SHL.U32 R21, R21, 0x400, RZ ;  /* 0x0000040015157824 */ /* 0x008fe200078e00ff */
[----:B------:R-:W-:Y:S02]  /*0b70*/  PRMT R25, R23, 0x8880, RZ ;  /* 0x0000888017197816 */ /* 0x000fe400000000ff */
[----:B------:R-:W-:Y:S02]  /*0b80*/  VIMNMX.RELU R23, PT, PT, R24, 0x7f, PT ;  /* 0x0000007f18177848 */ /* 0x000fe40003fe1100 */
[----:B------:R-:W-:Y:S02]  /*0b90*/  SHF.R.S32.HI R13, RZ, 0x10, R13 ;  /* 0x00000010ff0d7819 */ /* 0x000fe4000001140d */
[----:B0-----:R-:W-:Y:S01]  /*0ba0*/  PRMT R2, R14, 0x8880, RZ ;  /* 0x000088800e027816 */ /* 0x001fe200000000ff */
[----:B-----5:R-:W-:Y:S01]  /*0bb0*/  IMAD R20, R23, R25, R20 ;  /* 0x0000001917147224 */ /* 0x020fe200078e0214 */
[----:B------:R-:W-:-:S02]  /*0bc0*/  SHF.R.S32.HI R21, RZ, 0x10, R21 ;  /* 0x00000010ff157819 */ /* 0x000fc40000011415 */
[----:B------:R-:W-:Y:S01]  /*0bd0*/  VIMNMX.RELU R13, PT, PT, R13, 0x7f, PT ;  /* 0x0000007f0d0d7848 */ /* 0x000fe20003fe1100 */
[----:B------:R-:W-:Y:S01]  /*0be0*/  IMAD.SHL.U32 R22, R22, 0x400, RZ ;  /* 0x0000040016167824 */ /* 0x000fe200078e00ff */
[----:B------:R-:W-:Y:S02]  /*0bf0*/  PRMT R3, R16, 0x8880, RZ ;  /* 0x0000888010037816 */ /* 0x000fe400000000ff */
[----:B------:R-:W-:Y:S01]  /*0c00*/  VIMNMX.RELU R21, PT, PT, R21, 0x7f, PT ;  /* 0x0000007f15157848 */ /* 0x000fe20003fe1100 */
[----:B------:R-:W-:Y:S01]  /*0c10*/  IMAD R2, R13, R2, R20 ;  /* 0x000000020d027224 */ /* 0x000fe200078e0214 */
[----:B------:R-:W-:Y:S02]  /*0c20*/  SHF.R.S32.HI R22, RZ, 0x10, R22 ;  /* 0x00000010ff167819 */ /* 0x000fe40000011416 */
[----:B------:R-:W-:Y:S01]  /*0c30*/  PRMT R18, R18, 0x8880, RZ ;  /* 0x0000888012127816 */ /* 0x000fe200000000ff */
[----:B------:R-:W-:Y:S01]  /*0c40*/  IMAD R2, R21, R3, R2 ;  /* 0x0000000315027224 */ /* 0x000fe200078e0202 */
[----:B------:R-:W-:-:S03]  /*0c50*/  VIMNMX.RELU R13, PT, PT, R22, 0x7f, PT ;  /* 0x0000007f160d7848 */ /* 0x000fc60003fe1100 */
[----:B------:R-:W-:-:S04]  /*0c60*/  IMAD.MOV.U32 R20, RZ, RZ, R18 ;  /* 0x000000ffff147224 */ /* 0x000fc800078e0012 */
[----:B------:R-:W-:-:S07]  /*0c70*/  IMAD R20, R13, R20, R2 ;  /* 0x000000140d147224 */ /* 0x000fce00078e0202 */
.L_x_18:
[----:B------:R-:W-:Y:S05]  /*0c80*/  BSYNC.RECONVERGENT B1 ;  /* 0x0000000000017941 */ /* 0x000fea0003800200 */
.L_x_17:
[----:B------:R-:W-:Y:S05]  /*0c90*/  @!P0 BRA `(.L_x_13) ;  /* 0x0000000000c48947 */ /* 0x000fea0003800000 */
[C---:B------:R-:W-:Y:S01]  /*0ca0*/  LOP3.LUT P2, RZ, R5.reuse, 0x60, RZ, 0xc0, !PT ;  /* 0x0000006005ff7812 */ /* 0x040fe2000784c0ff */
[----:B------:R-:W-:Y:S01]  /*0cb0*/  BSSY.RECONVERGENT B1, `(.L_x_19) ;  /* 0x000001f000017945 */ /* 0x000fe20003800200 */
[----:B------:R-:W-:-:S11]  /*0cc0*/  LOP3.LUT P0, RZ, R5, 0x20, RZ, 0xc0, !PT ;  /* 0x0000002005ff7812 */ /* 0x000fd6000780c0ff */
[----:B------:R-:W-:Y:S05]  /*0cd0*/  @!P2 BRA `(.L_x_20) ;  /* 0x000000000070a947 */ /* 0x000fea0003800000 */
[----:B------:R-:W1:Y:S01]  /*0ce0*/  LDCU.128 UR16, c[0x0][0x380] ;  /* 0x00007000ff1077ac */ /* 0x000e620008000c00 */
[C---:B------:R-:W-:Y:S02]  /*0cf0*/  IADD3 R3, P2, PT, R12.reuse, R9, RZ ;  /* 0x000000090c037210 */ /* 0x040fe40007f5e0ff */
[----:B------:R-:W-:-:S03]  /*0d00*/  LEA R14, R12, UR5, 0x4 ;  /* 0x000000050c0e7c11 */ /* 0x000fc6000f8e20ff */
[----:B------:R-:W-:Y:S02]  /*0d10*/  IMAD.X R16, RZ, RZ, R10, P2 ;  /* 0x000000ffff107224 */ /* 0x000fe400010e060a */
[C---:B------:R-:W-:Y:S01]  /*0d20*/  VIADD R17, R14.reuse, 0x200 ;  /* 0x000002000e117836 */ /* 0x040fe20000000000 */
[C---:B-1----:R-:W-:Y:S02]  /*0d30*/  LEA R2, P3, R3.reuse, UR16, 0x2 ;  /* 0x0000001003027c11 */ /* 0x042fe4000f8610ff */
[----:B------:R-:W-:Y:S02]  /*0d40*/  IADD3 R14, P2, PT, R14, UR18, RZ ;  /* 0x000000120e0e7c10 */ /* 0x000fe4000ff5e0ff */
[----:B------:R-:W-:Y:S02]  /*0d50*/  LEA.HI.X R3, R3, UR17, R16, 0x2, P3 ;  /* 0x0000001103037c11 */ /* 0x000fe400098f1410 */
[----:B------:R-:W-:Y:S01]  /*0d60*/  IADD3 R16, P3, PT, R17, UR18, RZ ;  /* 0x0000001211107c10 */ /* 0x000fe2000ff7e0ff */
[----:B------:R-:W-:-:S02]  /*0d70*/  IMAD.X R15, RZ, RZ, UR19, P2 ;  /* 0x00000013ff0f7e24 */ /* 0x000fc400090e06ff */
[----:B------:R-:W2:Y:S02]  /*0d80*/  LDG.E.CONSTANT R13, desc[UR10][R2.64] ;  /* 0x0000000a020d7981 */ /* 0x000ea4000c1e9900 */
[----:B------:R-:W-:Y:S02]  /*0d90*/  IMAD.X R17, RZ, RZ, UR19, P3 ;  /* 0x00000013ff117e24 */ /* 0x000fe400098e06ff */
[----:B------:R-:W3:Y:S04]  /*0da0*/  LDG.E.CONSTANT R18, desc[UR10][R2.64+0x80] ;  /* 0x0000800a02127981 */ /* 0x000ee8000c1e9900 */
[----:B------:R-:W0:Y:S04]  /*0db0*/  LDG.E.U8.CONSTANT R14, desc[UR10][R14.64] ;  /* 0x0000000a0e0e7981 */ /* 0x000e28000c1e9100 */
[----:B------:R-:W4:Y:S01]  /*0dc0*/  LDG.E.U8.CONSTANT R16, desc[UR10][R16.64] ;  /* 0x0000000a10107981 */ /* 0x000f22000c1e9100 */
[----:B------:R-:W-:-:S02]  /*0dd0*/  VIADD R12, R12, 0x40 ;  /* 0x000000400c0c7836 */ /* 0x000fc40000000000 */
[----:B--2---:R-:W-:Y:S02]  /*0de0*/  IMAD.SHL.U32 R13, R13, 0x400, RZ ;  /* 0x000004000d0d7824 */ /* 0x004fe400078e00ff */
[----:B---3--:R-:W-:-:S03]  /*0df0*/  IMAD.SHL.U32 R18, R18, 0x400, RZ ;  /* 0x0000040012127824 */ /* 0x008fc600078e00ff */
[----:B------:R-:W-:Y:S02]  /*0e00*/  SHF.R.S32.HI R13, RZ, 0x10, R13 ;  /* 0x00000010ff0d7819 */ /* 0x000fe4000001140d */
[----:B0-----:R-:W-:Y:S02]  /*0e10*/  PRMT R21, R14, 0x8880, RZ ;  /* 0x000088800e157816 */ /* 0x001fe400000000ff */
[----:B------:R-:W-:Y:S02]  /*0e20*/  SHF.R.S32.HI R19, RZ, 0x10, R18 ;  /* 0x00000010ff137819 */ /* 0x000fe40000011412 */
[----:B------:R-:W-:Y:S01]  /*0e30*/  VIMNMX.RELU R13, PT, PT, R13, 0x7f, PT ;  /* 0x0000007f0d0d7848 */ /* 0x000fe20003fe1100 */
[----:B------:R-:W-:Y:S01]  /*0e40*/  IMAD.MOV.U32 R18, RZ, RZ, R21 ;  /* 0x000000ffff127224 */ /* 0x000fe200078e0015 */
[----:B----4-:R-:W-:Y:S02]  /*0e50*/  PRMT R21, R16, 0x8880, RZ ;  /* 0x0000888010157816 */ /* 0x010fe400000000ff */
[----:B------:R-:W-:Y:S01]  /*0e60*/  VIMNMX.RELU R2, PT, PT, R19, 0x7f, PT ;  /* 0x0000007f13027848 */ /* 0x000fe20003fe1100 */
[----:B-----5:R-:W-:-:S02]  /*0e70*/  IMAD R13, R13, R18, R20 ;  /* 0x000000120d0d7224 */ /* 0x020fc400078e0214 */
[----:B------:R-:W-:-:S04]  /*0e80*/  IMAD.MOV.U32 R3, RZ, RZ, R21 ;  /* 0x000000ffff037224 */ /* 0x000fc800078e0015 */
[----:B------:R-:W-:-:S07]  /*0e90*/  IMAD R20, R2, R3, R13 ;  /* 0x0000000302147224 */ /* 0x000fce00078e020d */
.L_x_20:
[----:B------:R-:W-:Y:S05]  /*0ea0*/  BSYNC.RECONVERGENT B1 ;  /* 0x0000000000017941 */ /* 0x000fea0003800200 */
.L_x_19:
[----:B------:R-:W-:Y:S05]  /*0eb0*/  @P0 BRA `(.L_x_13) ;  /* 0x00000000003c0947 */ /* 0x000fea0003800000 */
[----:B------:R-:W1:Y:S01]  /*0ec0*/  LDCU.128 UR16, c[0x0][0x380] ;  /* 0x00007000ff1077ac */ /* 0x000e620008000c00 */
[C---:B------:R-:W-:Y:S02]  /*0ed0*/  IADD3 R3, P0, PT, R12.reuse, R9, RZ ;  /* 0x000000090c037210 */ /* 0x040fe40007f1e0ff */
[----:B------:R-:W-:-:S03]  /*0ee0*/  LEA R12, R12, UR5, 0x4 ;  /* 0x000000050c0c7c11 */ /* 0x000fc6000f8e20ff */
[----:B------:R-:W-:Y:S01]  /*0ef0*/  IMAD.X R14, RZ, RZ, R10, P0 ;  /* 0x000000ffff0e7224 */ /* 0x000fe200000e060a */
[C---:B-1----:R-:W-:Y:S02]  /*0f00*/  LEA R2, P2, R3.reuse, UR16, 0x2 ;  /* 0x0000001003027c11 */ /* 0x042fe4000f8410ff */
[----:B------:R-:W-:Y:S02]  /*0f10*/  IADD3 R12, P0, PT, R12, UR18, RZ ;  /* 0x000000120c0c7c10 */ /* 0x000fe4000ff1e0ff */
[----:B------:R-:W-:-:S03]  /*0f20*/  LEA.HI.X R3, R3, UR17, R14, 0x2, P2 ;  /* 0x0000001103037c11 */ /* 0x000fc600090f140e */
[----:B------:R-:W-:Y:S02]  /*0f30*/  IMAD.X R13, RZ, RZ, UR19, P0 ;  /* 0x00000013ff0d7e24 */ /* 0x000fe400080e06ff */
[----:B------:R-:W2:Y:S04]  /*0f40*/  LDG.E.CONSTANT R2, desc[UR10][R2.64] ;  /* 0x0000000a02027981 */ /* 0x000ea8000c1e9900 */
[----:B------:R-:W3:Y:S01]  /*0f50*/  LDG.E.U8.CONSTANT R12, desc[UR10][R12.64] ;  /* 0x0000000a0c0c7981 */ /* 0x000ee2000c1e9100 */
[----:B--2---:R-:W-:Y:S01]  /*0f60*/  IMAD.SHL.U32 R14, R2, 0x400, RZ ;  /* 0x00000400020e7824 */ /* 0x004fe200078e00ff */
[----:B---3--:R-:W-:-:S04]  /*0f70*/  PRMT R16, R12, 0x8880, RZ ;  /* 0x000088800c107816 */ /* 0x008fc800000000ff */
[----:B------:R-:W-:-:S04]  /*0f80*/  SHF.R.S32.HI R14, RZ, 0x10, R14 ;  /* 0x00000010ff0e7819 */ /* 0x000fc8000001140e */
[----:B------:R-:W-:-:S05]  /*0f90*/  VIMNMX.RELU R15, PT, PT, R14, 0x7f, PT ;  /* 0x0000007f0e0f7848 */ /* 0x000fca0003fe1100 */
[----:B-----5:R-:W-:-:S07]  /*0fa0*/  IMAD R20, R15, R16, R20 ;  /* 0x000000100f147224 */ /* 0x020fce00078e0214 */
.L_x_13:
[----:B------:R-:W-:Y:S05]  /*0fb0*/  BSYNC.RECONVERGENT B0 ;  /* 0x0000000000007941 */ /* 0x000fea0003800200 */
.L_x_12:
[----:B-----5:R-:W1:Y:S01]  /*0fc0*/  SHFL.DOWN PT, R3, R20, 0x10, 0x1f ;  /* 0x0a001f0014037f89 */ /* 0x020e6200000e0000 */
[----:B------:R-:W-:Y:S01]  /*0fd0*/  ISETP.NE.AND P0, PT, R4, RZ, PT ;  /* 0x000000ff0400720c */ /* 0x000fe20003f05270 */
[----:B------:R-:W-:Y:S01]  /*0fe0*/  BSSY.RECONVERGENT B0, `(.L_x_21) ;  /* 0x000001b000007945 */ /* 0x000fe20003800200 */
[----:B-1----:R-:W-:-:S05]  /*0ff0*/  IMAD.IADD R3, R3, 0x1, R20 ;  /* 0x0000000103037824 */ /* 0x002fca00078e0214 */
[----:B------:R-:W1:Y:S02]  /*1000*/  SHFL.DOWN PT, R2, R3, 0x8, 0x1f ;  /* 0x09001f0003027f89 */ /* 0x000e6400000e0000 */
[----:B-1----:R-:W-:-:S05]  /*1010*/  IMAD.IADD R2, R3, 0x1, R2 ;  /* 0x0000000103027824 */ /* 0x002fca00078e0202 */
[----:B------:R-:W1:Y:S02]  /*1020*/  SHFL.DOWN PT, R13, R2, 0x4, 0x1f ;  /* 0x08801f00020d7f89 */ /* 0x000e6400000e0000 */
[----:B-1----:R-:W-:-:S05]  /*1030*/  IMAD.IADD R13, R2, 0x1, R13 ;  /* 0x00000001020d7824 */ /* 0x002fca00078e020d */
[----:B------:R-:W1:Y:S02]  /*1040*/  SHFL.DOWN PT, R12, R13, 0x2, 0x1f ;  /* 0x08401f000d0c7f89 */ /* 0x000e6400000e0000 */
[----:B-1----:R-:W-:-:S05]  /*1050*/  IMAD.IADD R12, R13, 0x1, R12 ;  /* 0x000000010d0c7824 */ /* 0x002fca00078e020c */
[----:B------:R-:W1:Y:S02]  /*1060*/  SHFL.DOWN PT, R15, R12, 0x1, 0x1f ;  /* 0x08201f000c0f7f89 */ /* 0x000e6400000e0000 */
[----:B-1----:R-:W-:Y:S01]  /*1070*/  IMAD.IADD R15, R12, 0x1, R15 ;  /* 0x000000010c0f7824 */ /* 0x002fe200078e020f */
[----:B------:R-:W-:Y:S06]  /*1080*/  @P0 BRA `(.L_x_22) ;  /* 0x0000000000400947 */ /* 0x000fec0003800000 */
[----:B------:R-:W-:Y:S01]  /*1090*/  UISETP.NE.AND UP0, UPT, UR5, 0xf, UPT ;  /* 0x0000000f0500788c */ /* 0x000fe2000bf05270 */
[----:B------:R-:W-:-:S08]  /*10a0*/  SHF.R.U32.HI R15, RZ, 0x6, R15 ;  /* 0x00000006ff0f7819 */ /* 0x000fd0000001160f */
[----:B------:R-:W-:Y:S05]  /*10b0*/  BRA.U !UP0, `(.L_x_23) ;  /* 0x0000000108287547 */ /* 0x000fea000b800000 */
[----:B------:R-:W1:Y:S01]  /*10c0*/  S2R R12, SR_CgaCtaId ;  /* 0x00000000000c7919 */ /* 0x000e620000008800 */
[----:B------:R-:W-:Y:S01]  /*10d0*/  PRMT R2, R15, 0x9910, RZ ;  /* 0x000099100f027816 */ /* 0x000fe200000000ff */
[----:B------:R-:W-:Y:S01]  /*10e0*/  UIMAD UR6, UR4, 0xf, UR5 ;  /* 0x0000000f040678a4 */ /* 0x000fe2000f8e0205 */
[----:B------:R-:W-:Y:S02]  /*10f0*/  MOV R3, 0x400 ;  /* 0x0000040000037802 */ /* 0x000fe40000000f00 */
[----:B------:R-:W-:-:S05]  /*1100*/  VIMNMX.RELU R2, PT, PT, R2, 0x7f, PT ;  /* 0x0000007f02027848 */ /* 0x000fca0003fe1100 */
[----:B------:R-:W-:-:S05]  /*1110*/  IMAD R2, R2, R2, RZ ;  /* 0x0000000202027224 */ /* 0x000fca00078e02ff */
[----:B------:R-:W-:Y:S02]  /*1120*/  SHF.R.U32.HI R2, RZ, 0x7, R2 ;  /* 0x00000007ff027819 */ /* 0x000fe40000011602 */
[----:B-1----:R-:W-:-:S05]  /*1130*/  LEA R3, R12, R3, 0x18 ;  /* 0x000000030c037211 */ /* 0x002fca00078ec0ff */
[----:B------:R1:W-:Y:S01]  /*1140*/  STS.U8 [R3+UR6], R2 ;  /* 0x0000000203007988 */ /* 0x0003e20008000006 */
[----:B------:R-:W-:Y:S05]  /*1150*/  BRA `(.L_x_22) ;  /* 0x00000000000c7947 */ /* 0x000fea0003800000 */
.L_x_23:
[----:B------:R-:W-:-:S04]  /*1160*/  PRMT R2, R15, 0x9910, RZ ;  /* 0x000099100f027816 */ /* 0x000fc800000000ff */
[----:B------:R-:W-:-:S05]  /*1170*/  VIMNMX.RELU R2, PT, PT, R2, 0x7f, PT ;  /* 0x0000007f02027848 */ /* 0x000fca0003fe1100 */
[----:B------:R2:W-:Y:S02]  /*1180*/  STS.U8 [UR8], R2 ;  /* 0x00000002ff007988 */ /* 0x0005e40008000008 */
.L_x_22:
[----:B------:R-:W-:Y:S05]  /*1190*/  BSYNC.RECONVERGENT B0 ;  /* 0x0000000000007941 */ /* 0x000fea0003800200 */
.L_x_21:
[----:B------:R-:W-:-:S04]  /*11a0*/  UIADD3 UR5, UPT, UPT, UR5, 0x1, URZ ;  /* 0x0000000105057890 */ /* 0x000fc8000fffe0ff */
[----:B------:R-:W-:-:S09]  /*11b0*/  UISETP.NE.AND UP0, UPT, UR5, 0x10, UPT ;  /* 0x000000100500788c */ /* 0x000fd2000bf05270 */
[----:B------:R-:W-:Y:S05]  /*11c0*/  BRA.U UP0, `(.L_x_24) ;  /* 0xfffffff1000c7547 */ /* 0x000fea000b83ffff */
[----:B------:R-:W-:Y:S01]  /*11d0*/  UMOV UR4, 0x1 ;  /* 0x0000000100047882 */ /* 0x000fe20000000000 */
[----:B------:R-:W-:Y:S01]  /*11e0*/  PLOP3.LUT P0, PT, PT, PT, PT, 0x8, 0x80 ;  /* 0x000000000080781c */ /* 0x000fe20003f0e170 */
[----:B------:R-:W-:-:S12]  /*11f0*/  @P1 BRA `(.L_x_25) ;  /* 0xffffffec00cc1947 */ /* 0x000fd8000383ffff */
[----:B------:R-:W1:Y:S01]  /*1200*/  LDCU.64 UR6, c[0x0][0x398] ;  /* 0x00007300ff0677ac */ /* 0x000e620008000a00 */
[----:B------:R-:W3:Y:S08]  /*1210*/  LDC.64 R12, c[0x0][0x3a0] ;  /* 0x0000e800ff0c7b82 */ /* 0x000ef00000000a00 */
[----:B------:R-:W-:Y:S01]  /*1220*/  BAR.SYNC.DEFER_BLOCKING 0x0 ;  /* 0x0000000000007b1d */ /* 0x000fe20000010000 */
[----:B-12---:R-:W-:-:S05]  /*1230*/  IADD3 R2, P0, PT, R4, UR6, RZ ;  /* 0x0000000604027c10 */ /* 0x006fca000ff1e0ff */
[----:B------:R-:W-:-:S05]  /*1240*/  IMAD.X R3, RZ, RZ, UR7, P0 ;  /* 0x00000007ff037e24 */ /* 0x000fca00080e06ff */
[----:B------:R-:W2:Y:S04]  /*1250*/  LDG.E.U8.CONSTANT R9, desc[UR10][R2.64+0x60] ;  /* 0x0000600a02097981 */ /* 0x000ea8000c1e9100 */
[----:B------:R-:W2:Y:S04]  /*1260*/  LDG.E.U8.CONSTANT R6, desc[UR10][R2.64+0x40] ;  /* 0x0000400a02067981 */ /* 0x000ea8000c1e9100 */
[----:B------:R-:W4:Y:S04]  /*1270*/  LDG.E.U8.CONSTANT R8, desc[UR10][R2.64+0x20] ;  /* 0x0000200a02087981 */ /* 0x000f28000c1e9100 */
[----:B------:R-:W4:Y:S01]  /*1280*/  LDG.E.U8.CONSTANT R7, desc[UR10][R2.64] ;  /* 0x0000000a02077981 */ /* 0x000f22000c1e9100 */
[----:B------:R-:W1:Y:S01]  /*1290*/  S2UR UR6, SR_CgaCtaId ;  /* 0x00000000000679c3 */ /* 0x000e620000008800 */
[----:B------:R-:W-:Y:S01]  /*12a0*/  UMOV UR5, 0x400 ;  /* 0x0000040000057882 */ /* 0x000fe20000000000 */
[----:B---3--:R-:W-:Y:S01]  /*12b0*/  IMAD.WIDE.U32 R12, R4, 0x4, R12 ;  /* 0x00000004040c7825 */ /* 0x008fe200078e000c */
[----:B------:R-:W3:Y:S04]  /*12c0*/  LDG.E.U8.CONSTANT R26, desc[UR10][R2.64+0xc0] ;  /* 0x0000c00a021a7981 */ /* 0x000ee8000c1e9100 */
[----:B------:R-:W5:Y:S04]  /*12d0*/  LDG.E.U8.CONSTANT R20, desc[UR10][R2.64+0xa0] ;  /* 0x0000a00a02147981 */ /* 0x000f68000c1e9100 */
[----:B------:R0:W3:Y:S04]  /*12e0*/  LDG.E.CONSTANT R13, desc[UR10][R12.64] ;  /* 0x0000000a0c0d7981 */ /* 0x0000e8000c1e9900 */
[----:B------:R-:W5:Y:S04]  /*12f0*/  LDG.E.U8.CONSTANT R25, desc[UR10][R2.64+0x80] ;  /* 0x0000800a02197981 */ /* 0x000f68000c1e9100 */
[----:B------:R-:W5:Y:S04]  /*1300*/  LDG.E.U8.CONSTANT R22, desc[UR10][R2.64+0x100] ;  /* 0x0001000a02167981 */ /* 0x000f68000c1e9100 */
[----:B------:R-:W5:Y:S01]  /*1310*/  LDG.E.U8.CONSTANT R23, desc[UR10][R2.64+0x160] ;  /* 0x0001600a02177981 */ /* 0x000f62000c1e9100 */
[----:B-1----:R-:W-:-:S03]  /*1320*/  ULEA UR7, UR6, UR5, 0x18 ;  /* 0x0000000506077291 */ /* 0x002fc6000f8ec0ff */
[----:B------:R-:W5:Y:S06]  /*1330*/  LDG.E.U8.CONSTANT R24, desc[UR10][R2.64+0x140] ;  /* 0x0001400a02187981 */ /* 0x000f6c000c1e9100 */
[----:B------:R-:W-:Y:S04]  /*1340*/  LDS.U8 R16, [UR7+0x3] ;  /* 0x00000307ff107984 */ /* 0x000fe80008000000 */
[----:B------:R-:W1:Y:S04]  /*1350*/  LDS.U8 R15, [UR7+0x2] ;  /* 0x00000207ff0f7984 */ /* 0x000e680008000000 */
[----:B------:R-:W-:Y:S04]  /*1360*/  LDS.U8 R10, [UR7+0x1] ;  /* 0x00000107ff0a7984 */ /* 0x000fe80008000000 */
[----:B------:R-:W1:Y:S04]  /*1370*/  LDS.U8 R17, [UR7] ;  /* 0x00000007ff117984 */ /* 0x000e680008000000 */
[----:B------:R-:W-:Y:S04]  /*1380*/  LDS.U8 R14, [UR7+0x7] ;  /* 0x00000707ff0e7984 */ /* 0x000fe80008000000 */
[----:B------:R-:W1:Y:S04]  /*1390*/  LDS.U8 R19, [UR7+0x6] ;  /* 0x00000607ff137984 */ /* 0x000e680008000000 */
[----:B------:R-:W-:Y:S04]  /*13a0*/  LDS.U8 R18, [UR7+0x5] ;  /* 0x00000507ff127984 */ /* 0x000fe80008000000 */
[----:B0-----:R-:W0:Y:S04]  /*13b0*/  LDS.U8 R21, [UR7+0x4] ;  /* 0x00000407ff157984 */ /* 0x001e280008000000 */
[----:B------:R-:W-:Y:S04]  /*13c0*/  LDS.U8 R27, [UR7+0xa] ;  /* 0x00000a07ff1b7984 */ /* 0x000fe80008000000 */
[----:B------:R-:W-:Y:S01]  /*13d0*/  LDS.U8 R29, [UR7+0x18] ;  /* 0x00001807ff1d7984 */ /* 0x000fe20008000000 */
[----:B-1----:R-:W-:-:S02]  /*13e0*/  PRMT R16, R15, 0x3340, R16 ;  /* 0x000033400f107816 */ /* 0x002fc40000000010 */
[----:B------:R-:W-:Y:S02]  /*13f0*/  PRMT R15, R17, 0x3340, R10 ;  /* 0x00003340110f7816 */ /* 0x000fe4000000000a */
[----:B------:R-:W1:Y:S01]  /*1400*/  LDS.U8 R10, [UR7+0xb] ;  /* 0x00000b07ff0a7984 */ /* 0x000e620008000000 */
[----:B------:R-:W-:-:S03]  /*1410*/  PRMT R14, R19, 0x3340, R14 ;  /* 0x00003340130e7816 */ /* 0x000fc6000000000e */
[----:B------:R-:W5:Y:S01]  /*1420*/  LDG.E.U8.CONSTANT R19, desc[UR10][R2.64+0xe0] ;  /* 0x0000e00a02137981 */ /* 0x000f62000c1e9100 */
[----:B0-----:R-:W-:-:S03]  /*1430*/  PRMT R17, R21, 0x3340, R18 ;  /* 0x0000334015117816 */ /* 0x001fc60000000012 */
[----:B------:R-:W5:Y:S01]  /*1440*/  LDG.E.U8.CONSTANT R21, desc[UR10][R2.64+0x120] ;  /* 0x0001200a02157981 */ /* 0x000f62000c1e9100 */
[----:B------:R-:W-:Y:S02]  /*1450*/  PRMT R16, R15, 0x5410, R16 ;  /* 0x000054100f107816 */ /* 0x000fe40000000010 */
[----:B------:R-:W-:Y:S01]  /*1460*/  PRMT R14, R17, 0x5410, R14 ;  /* 0x00005410110e7816 */ /* 0x000fe2000000000e */
[----:B------:R-:W-:Y:S04]  /*1470*/  LDS.U8 R18, [UR7+0xc] ;  /* 0x00000c07ff127984 */ /* 0x000fe80008000000 */
[----:B------:R-:W0:Y:S04]  /*1480*/  LDS.U8 R17, [UR7+0xd] ;  /* 0x00000d07ff117984 */ /* 0x000e280008000000 */
[----:B------:R-:W-:Y:S01]  /*1490*/  LDS.U8 R15, [UR7+0x9] ;  /* 0x00000907ff0f7984 */ /* 0x000fe20008000000 */
[----:B-1----:R-:W-:-:S03]  /*14a0*/  PRMT R12, R27, 0x3340, R10 ;  /* 0x000033401b0c7816 */ /* 0x002fc6000000000a */
[----:B------:R-:W-:Y:S01]  /*14b0*/  LDS.U8 R10, [UR7+0xf] ;  /* 0x00000f07ff0a7984 */ /* 0x000fe20008000000 */
[----:B0-----:R-:W-:-:S03]  /*14c0*/  PRMT R27, R18, 0x3340, R17 ;  /* 0x00003340121b7816 */ /* 0x001fc60000000011 */
[----:B------:R-:W-:Y:S01]  /*14d0*/  LDS.U8 R18, [UR7+0x13] ;  /* 0x00001307ff127984 */ /* 0x000fe20008000000 */
[----:B--2---:R-:W-:-:S03]  /*14e0*/  PRMT R6, R6, 0x3340, R9 ;  /* 0x0000334006067816 */ /* 0x004fc60000000009 */
[----:B------:R-:W0:Y:S01]  /*14f0*/  LDS.U8 R9, [UR7+0xe] ;  /* 0x00000e07ff097984 */ /* 0x000e220008000000 */
[----:B----4-:R-:W-:-:S03]  /*1500*/  PRMT R7, R7, 0x3340, R8 ;  /* 0x0000334007077816 */ /* 0x010fc60000000008 */
[----:B------:R-:W1:Y:S01]  /*1510*/  LDS.U8 R8, [UR7+0x8] ;  /* 0x00000807ff087984 */ /* 0x000e620008000000 */
[----:B------:R-:W-:-:S03]  /*1520*/  PRMT R17, R7, 0x5410, R6 ;  /* 0x0000541007117816 */ /* 0x000fc60000000006 */
[----:B------:R-:W2:Y:S04]  /*1530*/  LDG.E.U8.CONSTANT R6, desc[UR10][R2.64+0x1a0] ;  /* 0x0001a00a02067981 */ /* 0x000ea8000c1e9100 */
[----:B------:R-:W2:Y:S01]  /*1540*/  LDG.E.U8.CONSTANT R7, desc[UR10][R2.64+0x180] ;  /* 0x0001800a02077981 */ /* 0x000ea2000c1e9100 */
[----:B0-----:R-:W-:-:S03]  /*1550*/  PRMT R10, R9, 0x3340, R10 ;  /* 0x00003340090a7816 */ /* 0x001fc6000000000a */
[----:B------:R-:W4:Y:S01]  /*1560*/  LDG.E.U8.CONSTANT R9, desc[UR10][R2.64+0x1e0] ;  /* 0x0001e00a02097981 */ /* 0x000f22000c1e9100 */
[----:B-1----:R-:W-:-:S03]  /*1570*/  PRMT R15, R8, 0x3340, R15 ;  /* 0x00003340080f7816 */ /* 0x002fc6000000000f */
[----:B------:R-:W4:Y:S01]  /*1580*/  LDG.E.U8.CONSTANT R8, desc[UR10][R2.64+0x1c0] ;  /* 0x0001c00a02087981 */ /* 0x000f22000c1e9100 */
[----:B---3--:R-:W-:Y:S01]  /*1590*/  IDP.4A.S8.S8 R13, R17, R16, R13 ;  /* 0x00000010110d7226 */ /* 0x008fe2000000060d */
[----:B------:R-:W-:Y:S02]  /*15a0*/  PRMT R12, R15, 0x5410, R12 ;  /* 0x000054100f0c7816 */ /* 0x000fe4000000000c */
[----:B------:R-:W0:Y:S04]  /*15b0*/  LDS.U8 R17, [UR7+0x12] ;  /* 0x00001207ff117984 */ /* 0x000e280008000000 */
[----:B------:R-:W-:Y:S04]  /*15c0*/  LDS.U8 R16, [UR7+0x11] ;  /* 0x00001107ff107984 */ /* 0x000fe80008000000 */
[----:B------:R-:W1:Y:S01]  /*15d0*/  LDS.U8 R15, [UR7+0x10] ;  /* 0x00001007ff0f7984 */ /* 0x000e620008000000 */
[----:B-----5:R-:W-:-:S02]  /*15e0*/  PRMT R20, R25, 0x3340, R20 ;  /* 0x0000334019147816 */ /* 0x020fc40000000014 */
[----:B------:R-:W-:Y:S01]  /*15f0*/  PRMT R23, R24, 0x3340, R23 ;  /* 0x0000334018177816 */ /* 0x000fe20000000017 */
[----:B------:R-:W-:Y:S01]  /*1600*/  LDS.U8 R25, [UR7+0x17] ;  /* 0x00001707ff197984 */ /* 0x000fe20008000000 */
[----:B------:R-:W-:-:S03]  /*1610*/  PRMT R10, R27, 0x5410, R10 ;  /* 0x000054101b0a7816 */ /* 0x000fc6000000000a */
[----:B------:R-:W-:Y:S04]  /*1620*/  LDS.U8 R27, [UR7+0x1a] ;  /* 0x00001a07ff1b7984 */ /* 0x000fe80008000000 */
[----:B------:R-:W-:Y:S01]  /*1630*/  LDS.U8 R24, [UR7+0x15] ;  /* 0x00001507ff187984 */ /* 0x000fe20008000000 */
[----:B------:R-:W-:-:S04]  /*1640*/  PRMT R19, R26, 0x3340, R19 ;  /* 0x000033401a137816 */ /* 0x000fc80000000013 */
[----:B------:R-:W-:Y:S02]  /*1650*/  PRMT R19, R20, 0x5410, R19 ;  /* 0x0000541014137816 */ /* 0x000fe40000000013 */
[----:B------:R-:W3:Y:S01]  /*1660*/  LDS.U8 R20, [UR7+0x1b] ;  /* 0x00001b07ff147984 */ /* 0x000ee20008000000 */
[----:B------:R-:W-:-:S03]  /*1670*/  PRMT R26, R22, 0x3340, R21 ;  /* 0x00003340161a7816 */ /* 0x000fc60000000015 */
[----:B------:R-:W5:Y:S01]  /*1680*/  LDS.U8 R21, [UR7+0x14] ;  /* 0x00001407ff157984 */ /* 0x000f620008000000 */
[----:B------:R-:W-:-:S03]  /*1690*/  PRMT R23, R26, 0x5410, R23 ;  /* 0x000054101a177816 */ /* 0x000fc60000000017 */
[----:B------:R-:W5:Y:S04]  /*16a0*/  LDS.U8 R26, [UR7+0x19] ;  /* 0x00001907ff1a7984 */ /* 0x000f680008000000 */
[----:B------:R-:W5:Y:S01]  /*16b0*/  LDS.U8 R22, [UR7+0x16] ;  /* 0x00001607ff167984 */ /* 0x000f620008000000 */
[----:B0-----:R-:W-:Y:S02]  /*16c0*/  PRMT R17, R17, 0x3340, R18 ;  /* 0x0000334011117816 */ /* 0x001fe40000000012 */
[----:B-1----:R-:W-:Y:S02]  /*16d0*/  PRMT R18, R15, 0x3340, R16 ;  /* 0x000033400f127816 */ /* 0x002fe40000000010 */
[----:B------:R-:W4:Y:S04]  /*16e0*/  LDG.E.U8.CONSTANT R16, desc[UR10][R2.64+0x260] ;  /* 0x0002600a02107981 */ /* 0x000f28000c1e9100 */
[----:B------:R-:W4:Y:S01]  /*16f0*/  LDG.E.U8.CONSTANT R15, desc[UR10][R2.64+0x240] ;  /* 0x0002400a020f7981 */ /* 0x000f22000c1e9100 */
[----:B------:R-:W-:-:S04]  /*1700*/  IDP.4A.S8.S8 R19, R19, R14, R13 ;  /* 0x0000000e13137226 */ /* 0x000fc8000000060d */
[----:B------:R-:W-:Y:S02]  /*1710*/  IDP.4A.S8.S8 R23, R23, R12, R19 ;  /* 0x0000000c17177226 */ /* 0x000fe40000000613 */
[----:B------:R-:W4:Y:S01]  /*1720*/  LDG.E.U8.CONSTANT R19, desc[UR10][R2.64+0x200] ;  /* 0x0002000a02137981 */ /* 0x000f22000c1e9100 */
[----:B------:R-:W-:-:S03]  /*1730*/  PRMT R17, R18, 0x5410, R17 ;  /* 0x0000541012117816 */ /* 0x000fc60000000011 */
[----:B------:R-:W4:Y:S04]  /*1740*/  LDG.E.U8.CONSTANT R12, desc[UR10][R2.64+0x2c0] ;  /* 0x0002c00a020c7981 */ /* 0x000f28000c1e9100 */
[----:B------:R-:W4:Y:S01]  /*1750*/  LDG.E.U8.CONSTANT R18, desc[UR10][R2.64+0x2a0] ;  /* 0x0002a00a02127981 */ /* 0x000f22000c1e9100 */
[----:B---3--:R-:W-:-:S03]  /*1760*/  PRMT R20, R27, 0x3340, R20 ;  /* 0x000033401b147816 */ /* 0x008fc60000000014 */
[----:B------:R-:W3:Y:S01]  /*1770*/  LDG.E.U8.CONSTANT R27, desc[UR10][R2.64+0x340] ;  /* 0x0003400a021b7981 */ /* 0x000ee2000c1e9100 */
[----:B-----5:R-:W-:Y:S02]  /*1780*/  PRMT R21, R21, 0x3340, R24 ;  /* 0x0000334015157816 */ /* 0x020fe40000000018 */
[----:B------:R-:W-:Y:S02]  /*1790*/  PRMT R29, R29, 0x3340, R26 ;  /* 0x000033401d1d7816 */ /* 0x000fe4000000001a */
[----:B------:R-:W-:Y:S02]  /*17a0*/  PRMT R22, R22, 0x3340, R25 ;  /* 0x0000334016167816 */ /* 0x000fe40000000019 */
[----:B------:R-:W-:Y:S01]  /*17b0*/  PRMT R13, R29, 0x5410, R20 ;  /* 0x000054101d0d7816 */ /* 0x000fe20000000014 */
[----:B------:R-:W5:Y:S01]  /*17c0*/  LDG.E.U8.CONSTANT R25, desc[UR10][R2.64+0x280] ;  /* 0x0002800a02197981 */ /* 0x000f62000c1e9100 */
[----:B------:R-:W-:-:S03]  /*17d0*/  PRMT R14, R21, 0x5410, R22 ;  /* 0x00005410150e7816 */ /* 0x000fc60000000016 */
[----:B------:R-:W3:Y:S04]  /*17e0*/  LDG.E.U8.CONSTANT R20, desc[UR10][R2.64+0x220] ;  /* 0x0002200a02147981 */ /* 0x000ee8000c1e9100 */
[----:B------:R-:W3:Y:S04]  /*17f0*/  LDG.E.U8.CONSTANT R21, desc[UR10][R2.64+0x2e0] ;  /* 0x0002e00a02157981 */ /* 0x000ee8000c1e9100 */
[----:B------:R-:W3:Y:S01]  /*1800*/  LDG.E.U8.CONSTANT R22, desc[UR10][R2.64+0x3a0] ;  /* 0x0003a00a02167981 */ /* 0x000ee2000c1e9100 */
[----:B--2---:R-:W-:-:S03]  /*1810*/  PRMT R29, R7, 0x3340, R6 ;  /* 0x00003340071d7816 */ /* 0x004fc60000000006 */
[----:B------:R-:W2:Y:S04]  /*1820*/  LDG.E.U8.CONSTANT R6, desc[UR10][R2.64+0x320] ;  /* 0x0003200a02067981 */ /* 0x000ea8000c1e9100 */
[----:B------:R-:W2:Y:S01]  /*1830*/  LDG.E.U8.CONSTANT R7, desc[UR10][R2.64+0x380] ;  /* 0x0003800a02077981 */ /* 0x000ea2000c1e9100 */
[----:B----4-:R-:W-:-:S03]  /*1840*/  PRMT R24, R8, 0x3340, R9 ;  /* 0x0000334008187816 */ /* 0x010fc60000000009 */
[----:B------:R-:W4:Y:S04]  /*1850*/  LDG.E.U8.CONSTANT R8, desc[UR10][R2.64+0x360] ;  /* 0x0003600a02087981 */ /* 0x000f28000c1e9100 */
[----:B------:R0:W4:Y:S01]  /*1860*/  LDG.E.U8.CONSTANT R9, desc[UR10][R2.64+0x300] ;  /* 0x0003000a02097981 */ /* 0x000122000c1e9100 */
[----:B------:R-:W-:-:S03]  /*1870*/  PRMT R24, R29, 0x5410, R24 ;  /* 0x000054101d187816 */ /* 0x000fc60000000018 */
[----:B------:R-:W-:Y:S02]  /*1880*/  LDS.U8 R29, [UR7+0x1c] ;  /* 0x00001c07ff1d7984 */ /* 0x000fe40008000000 */
[----:B------:R-:W-:Y:S01]  /*1890*/  IDP.4A.S8.S8 R10, R24, R10, R23 ;  /* 0x0000000a180a7226 */ /* 0x000fe20000000617 */
[----:B------:R-:W-:Y:S01]  /*18a0*/  PRMT R5, R5, 0x3340, R5 ;  /* 0x0000334005057816 */ /* 0x000fe20000000005 */
[----:B------:R-:W-:Y:S01]  /*18b0*/  UIADD3 UR5, UPT, UPT, UR5, 0x22, URZ ;  /* 0x0000002205057890 */ /* 0x000fe2000fffe0ff */
[----:B------:R-:W-:-:S03]  /*18c0*/  ISETP.NE.AND P0, PT, R11, RZ, PT ;  /* 0x000000ff0b00720c */ /* 0x000fc60003f05270 */
[----:B------:R-:W-:Y:S01]  /*18d0*/  ULEA UR5, UR6, UR5, 0x18 ;  /* 0x0000000506057291 */ /* 0x000fe2000f8ec0ff */
[----:B------:R-:W-:Y:S02]  /*18e0*/  PRMT R15, R15, 0x3340, R16 ;  /* 0x000033400f0f7816 */ /* 0x000fe40000000010 */
[----:B------:R-:W1:Y:S01]  /*18f0*/  LDS.U8 R16, [UR7+0x1d] ;  /* 0x00001d07ff107984 */ /* 0x000e620008000000 */
[----:B-----5:R-:W-:Y:S02]  /*1900*/  PRMT R18, R25, 0x3340, R18 ;  /* 0x0000334019127816 */ /* 0x020fe40000000012 */
[----:B---3--:R-:W-:Y:S02]  /*1910*/  PRMT R20, R19, 0x3340, R20 ;  /* 0x0000334013147816 */ /* 0x008fe40000000014 */
[----:B------:R-:W-:Y:S02]  /*1920*/  PRMT R21, R12, 0x3340, R21 ;  /* 0x000033400c157816 */ /* 0x000fe40000000015 */
[----:B------:R-:W-:-:S02]  /*1930*/  PRMT R15, R20, 0x5410, R15 ;  /* 0x00005410140f7816 */ /* 0x000fc4000000000f */
[----:B------:R-:W-:Y:S02]  /*1940*/  PRMT R18, R18, 0x5410, R21 ;  /* 0x0000541012127816 */ /* 0x000fe40000000015 */
[----:B0-----:R-:W-:Y:S01]  /*1950*/  PRMT R3, R22, 0x8880, RZ ;  /* 0x0000888016037816 */ /* 0x001fe200000000ff */
[----:B------:R-:W-:Y:S01]  /*1960*/  IDP.4A.S8.S8 R15, R15, R17, R10 ;  /* 0x000000110f0f7226 */ /* 0x000fe2000000060a */
[----:B-1----:R-:W-:Y:S02]  /*1970*/  PRMT R12, R29, 0x3340, R16 ;  /* 0x000033401d0c7816 */ /* 0x002fe40000000010 */
[----:B------:R-:W-:Y:S01]  /*1980*/  PRMT R3, R3, 0x7710, RZ ;  /* 0x0000771003037816 */ /* 0x000fe200000000ff */
[----:B------:R-:W-:Y:S01]  /*1990*/  IDP.4A.S8.S8 R14, R18, R14, R15 ;  /* 0x0000000e120e7226 */ /* 0x000fe2000000060f */
[----:B------:R-:W-:Y:S02]  /*19a0*/  PRMT R5, R12, 0x5410, R5 ;  /* 0x000054100c057816 */ /* 0x000fe40000000005 */
[----:B--2---:R-:W-:-:S04]  /*19b0*/  PRMT R2, R7, 0x8880, RZ ;  /* 0x0000888007027816 */ /* 0x004fc800000000ff */
[----:B------:R-:W-:-:S04]  /*19c0*/  PRMT R2, R2, 0x7710, RZ ;  /* 0x0000771002027816 */ /* 0x000fc800000000ff */
[----:B------:R-:W-:Y:S02]  /*19d0*/  PRMT R3, R2, 0x5410, R3 ;  /* 0x0000541002037816 */ /* 0x000fe40000000003 */
[----:B----4-:R-:W-:Y:S02]  /*19e0*/  PRMT R8, R27, 0x3340, R8 ;  /* 0x000033401b087816 */ /* 0x010fe40000000008 */
[----:B------:R-:W-:-:S04]  /*19f0*/  PRMT R9, R9, 0x3340, R6 ;  /* 0x0000334009097816 */ /* 0x000fc80000000006 */
[----:B------:R-:W-:-:S05]  /*1a00*/  PRMT R8, R9, 0x5410, R8 ;  /* 0x0000541009087816 */ /* 0x000fca0000000008 */
[----:B------:R-:W-:-:S04]  /*1a10*/  IDP.4A.S8.S8 R8, R8, R13, R14 ;  /* 0x0000000d08087226 */ /* 0x000fc8000000060e */
[----:B------:R-:W-:-:S04]  /*1a20*/  IDP.2A.LO.S16.S8 R3, R3, R5, R8 ;  /* 0x0000000503037226 */ /* 0x000fc80000001608 */
[----:B------:R-:W-:-:S05]  /*1a30*/  IMAD.SHL.U32 R3, R3, 0x400, RZ ;  /* 0x0000040003037824 */ /* 0x000fca00078e00ff */
[----:B------:R-:W-:-:S04]  /*1a40*/  SHF.R.S32.HI R3, RZ, 0x10, R3 ;  /* 0x00000010ff037819 */ /* 0x000fc80000011403 */
[----:B------:R-:W-:-:S05]  /*1a50*/  VIMNMX.RELU R3, PT, PT, R3, 0x7f, PT ;  /* 0x0000007f03037848 */ /* 0x000fca0003fe1100 */
[----:B------:R0:W-:Y:S01]  /*1a60*/  STS.U8 [R4+UR5], R3 ;  /* 0x0000000304007988 */ /* 0x0001e20008000005 */
[----:B------:R-:W-:Y:S06]  /*1a70*/  BAR.SYNC.DEFER_BLOCKING 0x0 ;  /* 0x0000000000007b1d */ /* 0x000fec0000010000 */
[----:B------:R-:W-:Y:S05]  /*1a80*/  @P0 EXIT ;  /* 0x000000000000094d */ /* 0x000fea0003800000 */
[----:B0-----:R-:W0:Y:S01]  /*1a90*/  LDC.64 R2, c[0x0][0x3a8] ;  /* 0x0000ea00ff027b82 */ /* 0x001e220000000a00 */
[----:B------:R-:W-:Y:S04]  /*1aa0*/  LDS.U8 R11, [UR7+0x25] ;  /* 0x00002507ff0b7984 */ /* 0x000fe80008000000 */
[----:B------:R-:W1:Y:S03]  /*1ab0*/  LDS.U8 R20, [UR7+0x24] ;  /* 0x00002407ff147984 */ /* 0x000e660008000000 */
[----:B------:R-:W2:Y:S01]  /*1ac0*/  LDC.64 R8, c[0x0][0x3b0] ;  /* 0x0000ec00ff087b82 */ /* 0x000ea20000000a00 */
[----:B------:R-:W-:Y:S04]  /*1ad0*/  LDS.U8 R21, [UR7+0x23] ;  /* 0x00002307ff157984 */ /* 0x000fe80008000000 */
[----:B------:R-:W3:Y:S04]  /*1ae0*/  LDS.U8 R22, [UR7+0x22] ;  /* 0x00002207ff167984 */ /* 0x000ee80008000000 */
[----:B------:R-:W-:Y:S04]  /*1af0*/  LDS.U8 R24, [UR7+0x29] ;  /* 0x00002907ff187984 */ /* 0x000fe80008000000 */
[----:B0-----:R-:W4:Y:S04]  /*1b00*/  LDG.E.U8.CONSTANT R23, desc[UR10][R2.64+0x3] ;  /* 0x0000030a02177981 */ /* 0x001f28000c1e9100 */
[----:B------:R-:W4:Y:S04]  /*1b10*/  LDG.E.U8.CONSTANT R10, desc[UR10][R2.64+0x2] ;  /* 0x0000020a020a7981 */ /* 0x000f28000c1e9100 */
[----:B------:R-:W5:Y:S04]  /*1b20*/  LDG.E.U8.CONSTANT R26, desc[UR10][R2.64+0x1] ;  /* 0x0000010a021a7981 */ /* 0x000f68000c1e9100 */
[----:B------:R-:W5:Y:S04]  /*1b30*/  LDG.E.U8.CONSTANT R25, desc[UR10][R2.64] ;  /* 0x0000000a02197981 */ /* 0x000f68000c1e9100 */
[----:B--2---:R0:W2:Y:S04]  /*1b40*/  LDG.E.CONSTANT R8, desc[UR10][R8.64] ;  /* 0x0000000a08087981 */ /* 0x0040a8000c1e9900 */
[----:B------:R-:W2:Y:S04]  /*1b50*/  LDG.E.U8.CONSTANT R5, desc[UR10][R2.64+0x7] ;  /* 0x0000070a02057981 */ /* 0x000ea8000c1e9100 */
        /* <DEDUP_REMOVED lines=10> */
[----:B------:R-:W2:Y:S01]  /*1c00*/  LDG.E.U8.CONSTANT R19, desc[UR10][R2.64+0xc] ;  /* 0x00000c0a02137981 */ /* 0x000ea2000c1e9100 */
[----:B-1----:R-:W-:-:S02]  /*1c10*/  PRMT R11, R20, 0x3340, R11 ;  /* 0x00003340140b7816 */ /* 0x002fc4000000000b */
[----:B---3--:R-:W-:Y:S01]  /*1c20*/  PRMT R22, R22, 0x3340, R21 ;  /* 0x0000334016167816 */ /* 0x008fe20000000015 */
[----:B0-----:R-:W-:Y:S03]  /*1c30*/  LDS.U8 R9, [UR7+0x26] ;  /* 0x00002607ff097984 */ /* 0x001fe60008000000 */
[----:B------:R-:W-:Y:S01]  /*1c40*/  PRMT R11, R22, 0x5410, R11 ;  /* 0x00005410160b7816 */ /* 0x000fe2000000000b */
[----:B------:R-:W3:Y:S04]  /*1c50*/  LDG.E.U8.CONSTANT R20, desc[UR10][R2.64+0x13] ;  /* 0x0000130a02147981 */ /* 0x000ee8000c1e9100 */
[----:B------:R-:W3:Y:S04]  /*1c60*/  LDG.E.U8.CONSTANT R21, desc[UR10][R2.64+0x12] ;  /* 0x0000120a02157981 */ /* 0x000ee8000c1e9100 */
[----:B------:R-:W3:Y:S01]  /*1c70*/  LDG.E.U8.CONSTANT R22, desc[UR10][R2.64+0x11] ;  /* 0x0000110a02167981 */ /* 0x000ee2000c1e9100 */
[----:B----4-:R-:W-:-:S03]  /*1c80*/  PRMT R23, R10, 0x3340, R23 ;  /* 0x000033400a177816 */ /* 0x010fc60000000017 */
[----:B------:R-:W0:Y:S01]  /*1c90*/  LDS.U8 R10, [UR7+0x27] ;  /* 0x00002707ff0a7984 */ /* 0x000e220008000000 */
[----:B-----5:R-:W-:-:S03]  /*1ca0*/  PRMT R26, R25, 0x3340, R26 ;  /* 0x00003340191a7816 */ /* 0x020fc6000000001a */
[----:B------:R-:W1:Y:S01]  /*1cb0*/  LDS.U8 R25, [UR7+0x28] ;  /* 0x00002807ff197984 */ /* 0x000e620008000000 */
[----:B------:R-:W-:-:S05]  /*1cc0*/  PRMT R23, R26, 0x5410, R23 ;  /* 0x000054101a177816 */ /* 0x000fca0000000017 */
[----:B--2---:R-:W-:Y:S02]  /*1cd0*/  IDP.4A.S8.S8 R8, R23, R11, R8 ;  /* 0x0000000b17087226 */ /* 0x004fe40000000608 */
[----:B------:R-:W2:Y:S01]  /*1ce0*/  LDG.E.U8.CONSTANT R23, desc[UR10][R2.64+0x10] ;  /* 0x0000100a02177981 */ /* 0x000ea2000c1e9100 */
[----:B------:R-:W-:-:S03]  /*1cf0*/  PRMT R5, R6, 0x3340, R5 ;  /* 0x0000334006057816 */ /* 0x000fc60000000005 */
[----:B------:R-:W-:Y:S04]  /*1d00*/  LDS.U8 R11, [UR7+0x2d] ;  /* 0x00002d07ff0b7984 */ /* 0x000fe80008000000 */
[----:B------:R-:W4:Y:S01]  /*1d10*/  LDG.E.U8.CONSTANT R6, desc[UR10][R2.64+0x15] ;  /* 0x0000150a02067981 */ /* 0x000f22000c1e9100 */
[----:B------:R-:W-:-:S03]  /*1d20*/  PRMT R4, R4, 0x3340, R7 ;  /* 0x0000334004047816 */ /* 0x000fc60000000007 */
[----:B------:R-:W4:Y:S01]  /*1d30*/  LDG.E.U8.CONSTANT R7, desc[UR10][R2.64+0x14] ;  /* 0x0000140a02077981 */ /* 0x000f22000c1e9100 */
[----:B0-----:R-:W-:-:S03]  /*1d40*/  PRMT R26, R9, 0x3340, R10 ;  /* 0x00003340091a7816 */ /* 0x001fc6000000000a */
[----:B------:R-:W-:Y:S04]  /*1d50*/  LDS.U8 R10, [UR7+0x2b] ;  /* 0x00002b07ff0a7984 */ /* 0x000fe80008000000 */
[----:B------:R-:W0:Y:S01]  /*1d60*/  LDS.U8 R9, [UR7+0x2a] ;  /* 0x00002a07ff097984 */ /* 0x000e220008000000 */
[----:B-1----:R-:W-:-:S03]  /*1d70*/  PRMT R25, R25, 0x3340, R24 ;  /* 0x0000334019197816 */ /* 0x002fc60000000018 */
[----:B------:R-:W1:Y:S01]  /*1d80*/  LDS.U8 R24, [UR7+0x2c] ;  /* 0x00002c07ff187984 */ /* 0x000e620008000000 */
[----:B------:R-:W-:Y:S02]  /*1d90*/  PRMT R25, R26, 0x5410, R25 ;  /* 0x000054101a197816 */ /* 0x000fe40000000019 */
[----:B------:R-:W-:Y:S02]  /*1da0*/  PRMT R26, R4, 0x5410, R5 ;  /* 0x00005410041a7816 */ /* 0x000fe40000000005 */
[----:B------:R-:W5:Y:S04]  /*1db0*/  LDG.E.U8.CONSTANT R5, desc[UR10][R2.64+0x17] ;  /* 0x0000170a02057981 */ /* 0x000f68000c1e9100 */
[----:B------:R-:W5:Y:S01]  /*1dc0*/  LDG.E.U8.CONSTANT R4, desc[UR10][R2.64+0x16] ;  /* 0x0000160a02047981 */ /* 0x000f62000c1e9100 */
[----:B------:R-:W-:-:S03]  /*1dd0*/  IDP.4A.S8.S8 R25, R26, R25, R8 ;  /* 0x000000191a197226 */ /* 0x000fc60000000608 */
[----:B------:R-:W4:Y:S01]  /*1de0*/  LDG.E.U8.CONSTANT R8, desc[UR10][R2.64+0x19] ;  /* 0x0000190a02087981 */ /* 0x000f22000c1e9100 */
[----:B------:R-:W-:Y:S02]  /*1df0*/  PRMT R26, R12, 0x3340, R15 ;  /* 0x000033400c1a7816 */ /* 0x000fe4000000000f */
[----:B------:R-:W-:Y:S01]  /*1e00*/  PRMT R27, R14, 0x3340, R13 ;  /* 0x000033400e1b7816 */ /* 0x000fe2000000000d */
[----:B------:R-:W4:Y:S04]  /*1e10*/  LDG.E.U8.CONSTANT R12, desc[UR10][R2.64+0x1d] ;  /* 0x00001d0a020c7981 */ /* 0x000f28000c1e9100 */
[----:B------:R-:W4:Y:S04]  /*1e20*/  LDG.E.U8.CONSTANT R13, desc[UR10][R2.64+0x1f] ;  /* 0x00001f0a020d7981 */ /* 0x000f28000c1e9100 */
[----:B------:R-:W4:Y:S04]  /*1e30*/  LDG.E.U8.CONSTANT R14, desc[UR10][R2.64+0x1e] ;  /* 0x00001e0a020e7981 */ /* 0x000f28000c1e9100 */
[----:B------:R-:W4:Y:S01]  /*1e40*/  LDG.E.U8.CONSTANT R15, desc[UR10][R2.64+0x1c] ;  /* 0x00001c0a020f7981 */ /* 0x000f22000c1e9100 */
[----:B0-----:R-:W-:-:S03]  /*1e50*/  PRMT R9, R9, 0x3340, R10 ;  /* 0x0000334009097816 */ /* 0x001fc6000000000a */
[----:B------:R-:W4:Y:S01]  /*1e60*/  LDG.E.U8.CONSTANT R10, desc[UR10][R2.64+0x1a] ;  /* 0x00001a0a020a7981 */ /* 0x000f22000c1e9100 */
[----:B-1----:R-:W-:-:S03]  /*1e70*/  PRMT R24, R24, 0x3340, R11 ;  /* 0x0000334018187816 */ /* 0x002fc6000000000b */
[----:B------:R-:W4:Y:S01]  /*1e80*/  LDG.E.U8.CONSTANT R11, desc[UR10][R2.64+0x18] ;  /* 0x0000180a020b7981 */ /* 0x000f22000c1e9100 */
[----:B------:R-:W-:-:S03]  /*1e90*/  PRMT R24, R9, 0x5410, R24 ;  /* 0x0000541009187816 */ /* 0x000fc60000000018 */
[----:B------:R0:W4:Y:S01]  /*1ea0*/  LDG.E.U8.CONSTANT R9, desc[UR10][R2.64+0x1b] ;  /* 0x00001b0a02097981 */ /* 0x000122000c1e9100 */
[----:B------:R-:W-:-:S03]  /*1eb0*/  PRMT R27, R27, 0x5410, R26 ;  /* 0x000054101b1b7816 */ /* 0x000fc6000000001a */
[----:B------:R-:W-:Y:S02]  /*1ec0*/  LDS.U8 R26, [UR7+0x2e] ;  /* 0x00002e07ff1a7984 */ /* 0x000fe40008000000 */
[----:B------:R-:W-:Y:S02]  /*1ed0*/  IDP.4A.S8.S8 R27, R27, R24, R25 ;  /* 0x000000181b1b7226 */ /* 0x000fe40000000619 */
[----:B------:R-:W-:Y:S04]  /*1ee0*/  LDS.U8 R24, [UR7+0x31] ;  /* 0x00003107ff187984 */ /* 0x000fe80008000000 */
[----:B------:R-:W1:Y:S01]  /*1ef0*/  LDS.U8 R25, [UR7+0x30] ;  /* 0x00003007ff197984 */ /* 0x000e620008000000 */
[----:B------:R-:W-:-:S03]  /*1f00*/  PRMT R17, R17, 0x3340, R16 ;  /* 0x0000334011117816 */ /* 0x000fc60000000010 */
[----:B------:R-:W-:Y:S04]  /*1f10*/  LDS.U8 R16, [UR7+0x35] ;  /* 0x00003507ff107984 */ /* 0x000fe80008000000 */
[----:B0-----:R-:W-:Y:S01]  /*1f20*/  LDS.U8 R3, [UR7+0x34] ;  /* 0x00003407ff037984 */ /* 0x001fe20008000000 */
[----:B------:R-:W-:-:S03]  /*1f30*/  PRMT R18, R19, 0x3340, R18 ;  /* 0x0000334013127816 */ /* 0x000fc60000000012 */
[----:B------:R-:W-:Y:S04]  /*1f40*/  LDS.U8 R2, [UR7+0x39] ;  /* 0x00003907ff027984 */ /* 0x000fe80008000000 */
[----:B------:R-:W-:Y:S01]  /*1f50*/  LDS.U8 R19, [UR7+0x38] ;  /* 0x00003807ff137984 */ /* 0x000fe20008000000 */
[----:B-1----:R-:W-:-:S03]  /*1f60*/  PRMT R24, R25, 0x3340, R24 ;  /* 0x0000334019187816 */ /* 0x002fc60000000018 */
[----:B------:R-:W0:Y:S02]  /*1f70*/  LDS.U8 R25, [UR7+0x2f] ;  /* 0x00002f07ff197984 */ /* 0x000e240008000000 */
[----:B0-----:R-:W-:-:S04]  /*1f80*/  PRMT R25, R26, 0x3340, R25 ;  /* 0x000033401a197816 */ /* 0x001fc80000000019 */
[----:B------:R-:W-:Y:S02]  /*1f90*/  PRMT R26, R25, 0x5410, R24 ;  /* 0x00005410191a7816 */ /* 0x000fe40000000018 */
[----:B------:R-:W-:Y:S04]  /*1fa0*/  LDS.U8 R24, [UR7+0x33] ;  /* 0x00003307ff187984 */ /* 0x000fe80008000000 */
[----:B------:R-:W0:Y:S01]  /*1fb0*/  LDS.U8 R25, [UR7+0x32] ;  /* 0x00003207ff197984 */ /* 0x000e220008000000 */
[----:B------:R-:W-:Y:S02]  /*1fc0*/  PRMT R16, R3, 0x3340, R16 ;  /* 0x0000334003107816 */ /* 0x000fe40000000010 */
[----:B------:R-:W-:Y:S02]  /*1fd0*/  PRMT R17, R18, 0x5410, R17 ;  /* 0x0000541012117816 */ /* 0x000fe40000000011 */
[----:B---3--:R-:W-:-:S02]  /*1fe0*/  PRMT R18, R21, 0x3340, R20 ;  /* 0x0000334015127816 */ /* 0x008fc40000000014 */
[----:B------:R-:W-:Y:S04]  /*1ff0*/  LDS.U8 R20, [UR7+0x3d] ;  /* 0x00003d07ff147984 */ /* 0x000fe80008000000 */
[----:B------:R-:W1:Y:S01]  /*2000*/  LDS.U8 R21, [UR7+0x3c] ;  /* 0x00003c07ff157984 */ /* 0x000e620008000000 */
[----:B0-----:R-:W-:-:S03]  /*2010*/  PRMT R3, R25, 0x3340, R24 ;  /* 0x0000334019037816 */ /* 0x001fc60000000018 */
[----:B------:R-:W-:Y:S04]  /*2020*/  LDS.U8 R24, [UR7+0x37] ;  /* 0x00003707ff187984 */ /* 0x000fe80008000000 */
[----:B------:R-:W0:Y:S01]  /*2030*/  LDS.U8 R25, [UR7+0x36] ;  /* 0x00003607ff197984 */ /* 0x000e220008000000 */
[----:B------:R-:W-:-:S03]  /*2040*/  PRMT R16, R3, 0x5410, R16 ;  /* 0x0000541003107816 */ /* 0x000fc60000000010 */
[----:B------:R-:W-:Y:S01]  /*2050*/  LDS.U8 R3, [UR7+0x3b] ;  /* 0x00003b07ff037984 */ /* 0x000fe20008000000 */
[----:B------:R-:W-:-:S03]  /*2060*/  IDP.4A.S8.S8 R17, R17, R26, R27 ;  /* 0x0000001a11117226 */ /* 0x000fc6000000061b */
[----:B------:R-:W-:Y:S01]  /*2070*/  LDS.U8 R26, [UR7+0x40] ;  /* 0x00004007ff1a7984 */ /* 0x000fe20008000000 */
[----:B-1----:R-:W-:Y:S02]  /*2080*/  PRMT R20, R21, 0x3340, R20 ;  /* 0x0000334015147816 */ /* 0x002fe40000000014 */
[----:B0-----:R-:W-:Y:S02]  /*2090*/  PRMT R24, R25, 0x3340, R24 ;  /* 0x0000334019187816 */ /* 0x001fe40000000018 */
[----:B------:R-:W-:Y:S01]  /*20a0*/  LDS.U8 R25, [UR7+0x3e] ;  /* 0x00003e07ff197984 */ /* 0x000fe20008000000 */
[----:B--2---:R-:W-:-:S03]  /*20b0*/  PRMT R23, R23, 0x3340, R22 ;  /* 0x0000334017177816 */ /* 0x004fc60000000016 */
[----:B------:R-:W-:Y:S01]  /*20c0*/  LDS.U8 R22, [UR7+0x3a] ;  /* 0x00003a07ff167984 */ /* 0x000fe20008000000 */
[----:B------:R-:W-:Y:S02]  /*20d0*/  PRMT R18, R23, 0x5410, R18 ;  /* 0x0000541017127816 */ /* 0x000fe40000000012 */
[----:B------:R-:W-:Y:S02]  /*20e0*/  PRMT R23, R19, 0x3340, R2 ;  /* 0x0000334013177816 */ /* 0x000fe40000000002 */
[----:B------:R-:W-:Y:S04]  /*20f0*/  LDS.S8 R19, [UR7+0x20] ;  /* 0x00002007ff137984 */ /* 0x000fe80008000200 */
[----:B------:R-:W0:Y:S01]  /*2100*/  LDS.S8 R2, [UR7+0x21] ;  /* 0x00002107ff027984 */ /* 0x000e220008000200 */
[----:B------:R-:W-:Y:S01]  /*2110*/  IDP.4A.S8.S8 R16, R18, R16, R17 ;  /* 0x0000001012107226 */ /* 0x000fe20000000611 */
[----:B-----5:R-:W-:-:S02]  /*2120*/  PRMT R4, R4, 0x3340, R5 ;  /* 0x0000334004047816 */ /* 0x020fc40000000005 */
[----:B----4-:R-:W-:Y:S02]  /*2130*/  PRMT R5, R7, 0x3340, R6 ;  /* 0x0000334007057816 */ /* 0x010fe40000000006 */
[----:B------:R-:W1:Y:S04]  /*2140*/  LDS.U8 R7, [UR7+0x41] ;  /* 0x00004107ff077984 */ /* 0x000e680008000000 */
[----:B------:R-:W2:Y:S01]  /*2150*/  LDS.U8 R6, [UR7+0x3f] ;  /* 0x00003f07ff067984 */ /* 0x000ea20008000000 */
[----:B------:R-:W-:Y:S01]  /*2160*/  PRMT R17, R5, 0x5410, R4 ;  /* 0x0000541005117816 */ /* 0x000fe20000000004 */
[----:B0-----:R-:W-:Y:S01]  /*2170*/  IMAD.IADD R2, R19, 0x1, R2 ;  /* 0x0000000113027824 */ /* 0x001fe200078e0202 */
[----:B------:R-:W-:Y:S01]  /*2180*/  PRMT R3, R22, 0x3340, R3 ;  /* 0x0000334016037816 */ /* 0x000fe20000000003 */
[----:B------:R-:W0:Y:S03]  /*2190*/  LDC.64 R4, c[0x0][0x3b8] ;  /* 0x0000ee00ff047b82 */ /* 0x000e260000000a00 */
[----:B------:R-:W-:Y:S01]  /*21a0*/  PRMT R20, R3, 0x5410, R20 ;  /* 0x0000541003147816 */ /* 0x000fe20000000014 */
[----:B------:R-:W-:Y:S01]  /*21b0*/  IMAD R3, R2, 0x2580, RZ ;  /* 0x0000258002037824 */ /* 0x000fe200078e02ff */
[----:B------:R-:W-:Y:S01]  /*21c0*/  PRMT R23, R24, 0x5410, R23 ;  /* 0x0000541018177816 */ /* 0x000fe20000000017 */
[----:B------:R-:W-:Y:S01]  /*21d0*/  IMAD.MOV.U32 R2, RZ, RZ, RZ ;  /* 0x000000ffff027224 */ /* 0x000fe200078e00ff */
[----:B------:R-:W-:-:S02]  /*21e0*/  PRMT R13, R14, 0x3340, R13 ;  /* 0x000033400e0d7816 */ /* 0x000fc4000000000d */
[----:B------:R-:W-:Y:S01]  /*21f0*/  PRMT R12, R15, 0x3340, R12 ;  /* 0x000033400f0c7816 */ /* 0x000fe2000000000c */
[----:B------:R-:W-:-:S04]  /*2200*/  IMAD.HI R2, R3, -0x7efdfbf7, R2 ;  /* 0x8102040903027827 */ /* 0x000fc800078e0202 */
[----:B------:R-:W-:Y:S01]  /*2210*/  IDP.4A.S8.S8 R16, R17, R23, R16 ;  /* 0x0000001711107226 */ /* 0x000fe20000000610 */
[----:B------:R-:W-:Y:S02]  /*2220*/  PRMT R8, R11, 0x3340, R8 ;  /* 0x000033400b087816 */ /* 0x000fe40000000008 */
[----:B------:R-:W-:-:S04]  /*2230*/  PRMT R9, R10, 0x3340, R9 ;  /* 0x000033400a097816 */ /* 0x000fc80000000009 */
[----:B------:R-:W-:Y:S02]  /*2240*/  PRMT R9, R8, 0x5410, R9 ;  /* 0x0000541008097816 */ /* 0x000fe40000000009 */
[----:B-1----:R-:W-:Y:S02]  /*2250*/  PRMT R7, R26, 0x3340, R7 ;  /* 0x000033401a077816 */ /* 0x002fe40000000007 */
[----:B--2---:R-:W-:Y:S01]  /*2260*/  PRMT R6, R25, 0x3340, R6 ;  /* 0x0000334019067816 */ /* 0x004fe20000000006 */
[----:B------:R-:W-:Y:S01]  /*2270*/  IDP.4A.S8.S8 R9, R9, R20, R16 ;  /* 0x0000001409097226 */ /* 0x000fe20000000610 */
[----:B------:R-:W-:Y:S02]  /*2280*/  PRMT R12, R12, 0x5410, R13 ;  /* 0x000054100c0c7816 */ /* 0x000fe4000000000d */
[----:B------:R-:W-:Y:S02]  /*2290*/  PRMT R6, R6, 0x5410, R7 ;  /* 0x0000541006067816 */ /* 0x000fe40000000007 */
[----:B------:R-:W-:-:S03]  /*22a0*/  SHF.R.U32.HI R3, RZ, 0x1f, R2 ;  /* 0x0000001fff037819 */ /* 0x000fc60000011602 */
[----:B------:R-:W-:Y:S01]  /*22b0*/  IDP.4A.S8.S8 R6, R12, R6, R9 ;  /* 0x000000060c067226 */ /* 0x000fe20000000609 */
[----:B------:R-:W-:Y:S01]  /*22c0*/  LEA.HI.SX32 R3, R2, R3, 0x13 ;  /* 0x0000000302037211 */ /* 0x000fe200078f9aff */
[----:B0-----:R-:W-:-:S04]  /*22d0*/  IMAD.WIDE.U32 R4, R0, 0x4, R4 ;  /* 0x0000000400047825 */ /* 0x001fc800078e0004 */
[----:B------:R-:W-:-:S05]  /*22e0*/  IMAD.IADD R3, R6, 0x1, R3 ;  /* 0x0000000106037824 */ /* 0x000fca00078e0203 */
[----:B------:R-:W-:Y:S01]  /*22f0*/  STG.E desc[UR10][R4.64], R3 ;  /* 0x0000000304007986 */ /* 0x000fe2000c10190a */
[----:B------:R-:W-:Y:S05]  /*2300*/  EXIT ;  /* 0x000000000000794d */ /* 0x000fea0003800000 */
.L_x_26:
        /* <DEDUP_REMOVED lines=15> */
.L_x_46:


//--------------------- .text._Z13fc_layer_simdPKaS0_PKiPaiii --------------------------
	.section	.text._Z13fc_layer_simdPKaS0_PKiPaiii,"ax",@progbits
	.align	128
        .global         _Z13fc_layer_simdPKaS0_PKiPaiii
        .type           _Z13fc_layer_simdPKaS0_PKiPaiii,@function
        .size           _Z13fc_layer_simdPKaS0_PKiPaiii,(.L_x_47 - _Z13fc_layer_simdPKaS0_PKiPaiii)
        .other          _Z13fc_layer_simdPKaS0_PKiPaiii,@"STO_CUDA_ENTRY STV_DEFAULT"
_Z13fc_layer_simdPKaS0_PKiPaiii:
.text._Z13fc_layer_simdPKaS0_PKiPaiii:
[----:B------:R-:W-:Y:S01]  /*0000*/  LDC R1, c[0x0][0x37c] ;  /* 0x0000df00ff017b82 */ /* 0x000fe20000000800 */
[----:B------:R-:W0:Y:S07]  /*0010*/  S2R R0, SR_CTAID.Y ;  /* 0x0000000000007919 */ /* 0x000e2e0000002600 */
[----:B------:R-:W1:Y:S08]  /*0020*/  S2UR UR5, SR_CTAID.X ;  /* 0x00000000000579c3 */ /* 0x000e700000002500 */
[----:B------:R-:W1:Y:S08]  /*0030*/  LDC R2, c[0x0][0x3a8] ;  /* 0x0000ea00ff027b82 */ /* 0x000e700000000800 */
[----:B------:R-:W0:Y:S01]  /*0040*/  LDC R3, c[0x0][0x3a4] ;  /* 0x0000e900ff037b82 */ /* 0x000e220000000800 */
[----:B-1----:R-:W-:-:S04]  /*0050*/  ISETP.LE.AND P0, PT, R2, UR5, PT ;  /* 0x0000000502007c0c */ /* 0x002fc8000bf03270 */
[----:B0-----:R-:W-:-:S13]  /*0060*/  ISETP.GE.OR P0, PT, R0, R3, P0 ;  /* 0x000000030000720c */ /* 0x001fda0000706670 */
[----:B------:R-:W-:Y:S05]  /*0070*/  @P0 EXIT ;  /* 0x000000000000094d */ /* 0x000fea0003800000 */
[----:B------:R-:W0:Y:S01]  /*0080*/  S2R R2, SR_TID.X ;  /* 0x0000000000027919 */ /* 0x000e220000002100 */
[----:B------:R-:W0:Y:S01]  /*0090*/  LDC R17, c[0x0][0x3a0] ;  /* 0x0000e800ff117b82 */ /* 0x000e220000000800 */
[----:B------:R-:W1:Y:S01]  /*00a0*/  LDCU.64 UR6, c[0x0][0x358] ;  /* 0x00006b00ff0677ac */ /* 0x000e620008000a00 */
[----:B------:R-:W-:Y:S01]  /*00b0*/  BSSY.RECONVERGENT B0, `(.L_x_27) ;  /* 0x0000019000007945 */ /* 0x000fe20003800200 */
[----:B------:R-:W-:Y:S01]  /*00c0*/  IMAD.MOV.U32 R8, RZ, RZ, RZ ;  /* 0x000000ffff087224 */ /* 0x000fe200078e00ff */
[----:B------:R-:W2:Y:S01]  /*00d0*/  LDCU.128 UR8, c[0x0][0x380] ;  /* 0x00007000ff0877ac */ /* 0x000ea20008000c00 */
[----:B0-----:R-:W-:-:S13]  /*00e0*/  ISETP.GE.AND P0, PT, R2, R17, PT ;  /* 0x000000110200720c */ /* 0x001fda0003f06270 */
[----:B-12---:R-:W-:Y:S05]  /*00f0*/  @P0 BRA `(.L_x_28) ;  /* 0x0000000000500947 */ /* 0x006fea0003800000 */
[----:B------:R-:W0:Y:S01]  /*0100*/  LDC R14, c[0x0][0x360] ;  /* 0x0000d800ff0e7b82 */ /* 0x000e220000000800 */
[----:B------:R-:W-:Y:S02]  /*0110*/  IMAD R9, R0, R17, RZ ;  /* 0x0000001100097224 */ /* 0x000fe400078e02ff */
[----:B------:R-:W-:Y:S02]  /*0120*/  IMAD R10, R17, UR5, RZ ;  /* 0x00000005110a7c24 */ /* 0x000fe4000f8e02ff */
[----:B------:R-:W-:Y:S01]  /*0130*/  IMAD.MOV.U32 R8, RZ, RZ, RZ ;  /* 0x000000ffff087224 */ /* 0x000fe200078e00ff */
[----:B------:R-:W-:Y:S01]  /*0140*/  SHF.R.S32.HI R15, RZ, 0x1f, R9 ;  /* 0x0000001fff0f7819 */ /* 0x000fe20000011409 */
[----:B------:R-:W-:Y:S01]  /*0150*/  IMAD.MOV.U32 R11, RZ, RZ, R2 ;  /* 0x000000ffff0b7224 */ /* 0x000fe200078e0002 */
[----:B------:R-:W-:-:S07]  /*0160*/  SHF.R.S32.HI R16, RZ, 0x1f, R10 ;  /* 0x0000001fff107819 */ /* 0x000fce000001140a */
.L_x_29:
[----:B------:R-:W-:Y:S02]  /*0170*/  SHF.R.S32.HI R5, RZ, 0x1f, R11 ;  /* 0x0000001fff057819 */ /* 0x000fe4000001140b */
[C---:B------:R-:W-:Y:S02]  /*0180*/  IADD3 R6, P0, P1, R11.reuse, UR8, R10 ;  /* 0x000000080b067c10 */ /* 0x040fe4000f91e00a */
[----:B------:R-:W-:Y:S02]  /*0190*/  IADD3 R4, P2, P3, R11, UR10, R9 ;  /* 0x0000000a0b047c10 */ /* 0x000fe4000fb5e009 */
[C---:B------:R-:W-:Y:S02]  /*01a0*/  IADD3.X R7, PT, PT, R5.reuse, UR9, R16, P0, P1 ;  /* 0x0000000905077c10 */ /* 0x040fe400087e2410 */
[----:B------:R-:W-:-:S03]  /*01b0*/  IADD3.X R5, PT, PT, R5, UR11, R15, P2, P3 ;  /* 0x0000000b05057c10 */ /* 0x000fc600097e640f */
[----:B------:R-:W2:Y:S04]  /*01c0*/  LDG.E.U8.CONSTANT R6, desc[UR6][R6.64] ;  /* 0x0000000606067981 */ /* 0x000ea8000c1e9100 */
[----:B------:R-:W3:Y:S01]  /*01d0*/  LDG.E.U8.CONSTANT R4, desc[UR6][R4.64] ;  /* 0x0000000604047981 */ /* 0x000ee2000c1e9100 */
[----:B0-----:R-:W-:-:S05]  /*01e0*/  IMAD.IADD R11, R14, 0x1, R11 ;  /* 0x000000010e0b7824 */ /* 0x001fca00078e020b */
[----:B------:R-:W-:Y:S02]  /*01f0*/  ISETP.GE.AND P0, PT, R11, R17, PT ;  /* 0x000000110b00720c */ /* 0x000fe40003f06270 */
[----:B--2---:R-:W-:Y:S02]  /*0200*/  PRMT R13, R6, 0x8880, RZ ;  /* 0x00008880060d7816 */ /* 0x004fe400000000ff */
[----:B---3--:R-:W-:-:S05]  /*0210*/  PRMT R12, R4, 0x8880, RZ ;  /* 0x00008880040c7816 */ /* 0x008fca00000000ff */
[----:B------:R-:W-:-:S04]  /*0220*/  IMAD R8, R13, R12, R8 ;  /* 0x0000000c0d087224 */ /* 0x000fc800078e0208 */
[----:B------:R-:W-:Y:S05]  /*0230*/  @!P0 BRA `(.L_x_29) ;  /* 0xfffffffc00cc8947 */ /* 0x000fea000383ffff */
.L_x_28:
[----:B------:R-:W-:Y:S05]  /*0240*/  BSYNC.RECONVERGENT B0 ;  /* 0x0000000000007941 */ /* 0x000fea0003800200 */
.L_x_27:
[----:B------:R-:W0:Y:S01]  /*0250*/  SHFL.DOWN PT, R5, R8, 0x10, 0x1f ;  /* 0x0a001f0008057f89 */ /* 0x000e2200000e0000 */
[C---:B------:R-:W-:Y:S02]  /*0260*/  LOP3.LUT P0, R10, R2.reuse, 0x1f, RZ, 0xc0, !PT ;  /* 0x0000001f020a7812 */ /* 0x040fe4000780c0ff */
[----:B------:R-:W-:-:S11]  /*0270*/  ISETP.GT.U32.AND P1, PT, R2, 0x1f, PT ;  /* 0x0000001f0200780c */ /* 0x000fd60003f24070 */
[----:B------:R-:W1:Y:S01]  /*0280*/  @!P0 S2R R11, SR_CgaCtaId ;  /* 0x00000000000b8919 */ /* 0x000e620000008800 */
[----:B0-----:R-:W-:Y:S01]  /*0290*/  IMAD.IADD R5, R5, 0x1, R8 ;  /* 0x0000000105057824 */ /* 0x001fe200078e0208 */
[----:B------:R-:W-:-:S04]  /*02a0*/  @!P0 MOV R8, 0x400 ;  /* 0x0000040000088802 */ /* 0x000fc80000000f00 */
[----:B------:R-:W0:Y:S01]  /*02b0*/  SHFL.DOWN PT, R4, R5, 0x8, 0x1f ;  /* 0x09001f0005047f89 */ /* 0x000e2200000e0000 */
[----:B-1----:R-:W-:-:S04]  /*02c0*/  @!P0 LEA R11, R11, R8, 0x18 ;  /* 0x000000080b0b8211 */ /* 0x002fc800078ec0ff */
[----:B------:R-:W-:Y:S01]  /*02d0*/  @!P0 LEA.HI R11, R2, R11, RZ, 0x1d ;  /* 0x0000000b020b8211 */ /* 0x000fe200078fe8ff */
[----:B0-----:R-:W-:-:S05]  /*02e0*/  IMAD.IADD R4, R5, 0x1, R4 ;  /* 0x0000000105047824 */ /* 0x001fca00078e0204 */
[----:B------:R-:W0:Y:S02]  /*02f0*/  SHFL.DOWN PT, R7, R4, 0x4, 0x1f ;  /* 0x08801f0004077f89 */ /* 0x000e2400000e0000 */
[----:B0-----:R-:W-:-:S05]  /*0300*/  IMAD.IADD R7, R4, 0x1, R7 ;  /* 0x0000000104077824 */ /* 0x001fca00078e0207 */
[----:B------:R-:W0:Y:S02]  /*0310*/  SHFL.DOWN PT, R6, R7, 0x2, 0x1f ;  /* 0x08401f0007067f89 */ /* 0x000e2400000e0000 */
[----:B0-----:R-:W-:-:S05]  /*0320*/  IMAD.IADD R6, R7, 0x1, R6 ;  /* 0x0000000107067824 */ /* 0x001fca00078e0206 */
[----:B------:R-:W0:Y:S02]  /*0330*/  SHFL.DOWN PT, R9, R6, 0x1, 0x1f ;  /* 0x08201f0006097f89 */ /* 0x000e2400000e0000 */
[----:B0-----:R-:W-:-:S05]  /*0340*/  IMAD.IADD R8, R6, 0x1, R9 ;  /* 0x0000000106087824 */ /* 0x001fca00078e0209 */
[----:B------:R0:W-:Y:S01]  /*0350*/  @!P0 STS [R11], R8 ;  /* 0x000000080b008388 */ /* 0x0001e20000000800 */
[----:B------:R-:W-:Y:S06]  /*0360*/  BAR.SYNC.DEFER_BLOCKING 0x0 ;  /* 0x0000000000007b1d */ /* 0x000fec0000010000 */
[----:B------:R-:W-:Y:S05]  /*0370*/  @P1 EXIT ;  /* 0x000000000000194d */ /* 0x000fea0003800000 */
[----:B------:R-:W1:Y:S02]  /*0380*/  LDCU UR4, c[0x0][0x360] ;  /* 0x00006c00ff0477ac */ /* 0x000e640008000800 */
[----:B-1----:R-:W-:-:S06]  /*0390*/  USHF.R.U32.HI UR4, URZ, 0x5, UR4 ;  /* 0x00000005ff047899 */ /* 0x002fcc0008011604 */
[----:B------:R-:W-:-:S13]  /*03a0*/  ISETP.GE.U32.AND P0, PT, R10, UR4, PT ;  /* 0x000000040a007c0c */ /* 0x000fda000bf06070 */
[----:B------:R-:W1:Y:S01]  /*03b0*/  @!P0 S2R R5, SR_CgaCtaId ;  /* 0x0000000000058919 */ /* 0x000e620000008800 */
[----:B------:R-:W-:-:S04]  /*03c0*/  @!P0 MOV R2, 0x400 ;  /* 0x0000040000028802 */ /* 0x000fc80000000f00 */
[----:B-1----:R-:W-:Y:S01]  /*03d0*/  @!P0 LEA R5, R5, R2, 0x18 ;  /* 0x0000000205058211 */ /* 0x002fe200078ec0ff */
[----:B------:R-:W-:-:S04]  /*03e0*/  IMAD.MOV.U32 R2, RZ, RZ, RZ ;  /* 0x000000ffff027224 */ /* 0x000fc800078e00ff */
[----:B------:R-:W-:-:S05]  /*03f0*/  @!P0 IMAD R4, R10, 0x4, R5 ;  /* 0x000000040a048824 */ /* 0x000fca00078e0205 */
[----:B------:R-:W1:Y:S01]  /*0400*/  @!P0 LDS R2, [R4] ;  /* 0x0000000004028984 */ /* 0x000e620000000800 */
[----:B------:R-:W-:-:S03]  /*0410*/  ISETP.NE.AND P0, PT, R10, RZ, PT ;  /* 0x000000ff0a00720c */ /* 0x000fc60003f05270 */
[----:B-1----:R-:W1:Y:S02]  /*0420*/  SHFL.DOWN PT, R5, R2, 0x10, 0x1f ;  /* 0x0a001f0002057f89 */ /* 0x002e6400000e0000 */
[----:B-1----:R-:W-:-:S05]  /*0430*/  IMAD.IADD R5, R5, 0x1, R2 ;  /* 0x0000000105057824 */ /* 0x002fca00078e0202 */
[----:B------:R-:W1:Y:S02]  /*0440*/  SHFL.DOWN PT, R6, R5, 0x8, 0x1f ;  /* 0x09001f0005067f89 */ /* 0x000e6400000e0000 */
[----:B-1----:R-:W-:-:S05]  /*0450*/  IMAD.IADD R6, R5, 0x1, R6 ;  /* 0x0000000105067824 */ /* 0x002fca00078e0206 */
[----:B------:R-:W1:Y:S02]  /*0460*/  SHFL.DOWN PT, R7, R6, 0x4, 0x1f ;  /* 0x08801f0006077f89 */ /* 0x000e6400000e0000 */
[----:B-1----:R-:W-:-:S05]  /*0470*/  IMAD.IADD R7, R6, 0x1, R7 ;  /* 0x0000000106077824 */ /* 0x002fca00078e0207 */
[----:B0-----:R-:W0:Y:S02]  /*0480*/  SHFL.DOWN PT, R8, R7, 0x2, 0x1f ;  /* 0x08401f0007087f89 */ /* 0x001e2400000e0000 */
[----:B0-----:R-:W-:-:S05]  /*0490*/  IMAD.IADD R9, R7, 0x1, R8 ;  /* 0x0000000107097824 */ /* 0x001fca00078e0208 */
[----:B------:R0:W1:Y:S01]  /*04a0*/  SHFL.DOWN PT, R8, R9, 0x1, 0x1f ;  /* 0x08201f0009087f89 */ /* 0x00006200000e0000 */
[----:B------:R-:W-:Y:S05]  /*04b0*/  @P0 EXIT ;  /* 0x000000000000094d */ /* 0x000fea0003800000 */
[----:B------:R-:W2:Y:S01]  /*04c0*/  LDC.64 R4, c[0x0][0x390] ;  /* 0x0000e400ff047b82 */ /* 0x000ea20000000a00 */
[----:B------:R-:W3:Y:S01]  /*04d0*/  LDCU.64 UR8, c[0x0][0x398] ;  /* 0x00007300ff0877ac */ /* 0x000ee20008000a00 */
[----:B--2---:R-:W-:-:S06]  /*04e0*/  IMAD.WIDE.U32 R4, R0, 0x4, R4 ;  /* 0x0000000400047825 */ /* 0x004fcc00078e0004 */
[----:B------:R-:W1:Y:S01]  /*04f0*/  LDG.E.CONSTANT R4, desc[UR6][R4.64] ;  /* 0x0000000604047981 */ /* 0x000e62000c1e9900 */
[----:B------:R-:W-:Y:S01]  /*0500*/  IMAD R3, R3, UR5, R0 ;  /* 0x0000000503037c24 */ /* 0x000fe2000f8e0200 */
[----:B-1----:R-:W-:-:S05]  /*0510*/  IADD3 R2, PT, PT, R4, R8, R9 ;  /* 0x0000000804027210 */ /* 0x002fca0007ffe009 */
[----:B------:R-:W-:Y:S01]  /*0520*/  IMAD.SHL.U32 R0, R2, 0x400, RZ ;  /* 0x0000040002007824 */ /* 0x000fe200078e00ff */
[----:B---3--:R-:W-:-:S04]  /*0530*/  IADD3 R2, P0, PT, R3, UR8, RZ ;  /* 0x0000000803027c10 */ /* 0x008fc8000ff1e0ff */
[----:B------:R-:W-:Y:S01]  /*0540*/  SHF.R.S32.HI R0, RZ, 0x10, R0 ;  /* 0x00000010ff007819 */ /* 0x000fe20000011400 */
[----:B------:R-:W-:-:S03]  /*0550*/  IMAD.X R3, RZ, RZ, UR9, P0 ;  /* 0x00000009ff037e24 */ /* 0x000fc600080e06ff */
[----:B------:R-:W-:-:S05]  /*0560*/  VIMNMX.RELU R7, PT, PT, R0, 0x7f, PT ;  /* 0x0000007f00077848 */ /* 0x000fca0003fe1100 */
[----:B------:R-:W-:Y:S01]  /*0570*/  STG.E.U8 desc[UR6][R2.64], R7 ;  /* 0x0000000702007986 */ /* 0x000fe2000c101106 */
[----:B------:R-:W-:Y:S05]  /*0580*/  EXIT ;  /* 0x000000000000794d */ /* 0x000fea0003800000 */
.L_x_30:
        /* <DEDUP_REMOVED lines=15> */
.L_x_47:


//--------------------- .text._Z22feature_transform_simdPKsS0_PKiPKjPiiii --------------------------
	.section	.text._Z22feature_transform_simdPKsS0_PKiPKjPiiii,"ax",@progbits
	.align	128
        .global         _Z22feature_transform_simdPKsS0_PKiPKjPiiii
        .type           _Z22feature_transform_simdPKsS0_PKiPKjPiiii,@function
        .size           _Z22feature_transform_simdPKsS0_PKiPKjPiiii,(.L_x_48 - _Z22feature_transform_simdPKsS0_PKiPKjPiiii)
        .other          _Z22feature_transform_simdPKsS0_PKiPKjPiiii,@"STO_CUDA_ENTRY STV_DEFAULT"
_Z22feature_transform_simdPKsS0_PKiPKjPiiii:
.text._Z22feature_transform_simdPKsS0_PKiPKjPiiii:
[----:B------:R-:W-:Y:S01]  /*0000*/  LDC R1, c[0x0][0x37c] ;  /* 0x0000df00ff017b82 */ /* 0x000fe20000000800 */
[----:B------:R-:W0:Y:S01]  /*0010*/  S2R R0, SR_CTAID.Y ;  /* 0x0000000000007919 */ /* 0x000e220000002600 */
[----:B------:R-:W0:Y:S02]  /*0020*/  LDCU UR4, c[0x0][0x3ac] ;  /* 0x00007580ff0477ac */ /* 0x000e240008000800 */
[----:B0-----:R-:W-:-:S13]  /*0030*/  ISETP.GE.AND P0, PT, R0, UR4, PT ;  /* 0x0000000400007c0c */ /* 0x001fda000bf06270 */
[----:B------:R-:W-:Y:S05]  /*0040*/  @P0 EXIT ;  /* 0x000000000000094d */ /* 0x000fea0003800000 */
[----:B------:R-:W0:Y:S01]  /*0050*/  LDC R2, c[0x0][0x360] ;  /* 0x0000d800ff027b82 */ /* 0x000e220000000800 */
[----:B------:R-:W1:Y:S01]  /*0060*/  S2R R9, SR_TID.X ;  /* 0x0000000000097919 */ /* 0x000e620000002100 */
[----:B------:R-:W2:Y:S06]  /*0070*/  LDCU UR5, c[0x0][0x3a8] ;  /* 0x00007500ff0577ac */ /* 0x000eac0008000800 */
[----:B------:R-:W3:Y:S01]  /*0080*/  S2UR UR4, SR_CTAID.X ;  /* 0x00000000000479c3 */ /* 0x000ee20000002500 */
[----:B0-----:R-:W-:-:S05]  /*0090*/  SHF.R.U32.HI R2, RZ, 0x5, R2 ;  /* 0x00000005ff027819 */ /* 0x001fca0000011602 */
[----:B---3--:R-:W-:-:S04]  /*00a0*/  IMAD R2, R2, UR4, RZ ;  /* 0x0000000402027c24 */ /* 0x008fc8000f8e02ff */
[----:B-1----:R-:W-:-:S05]  /*00b0*/  IMAD R2, R2, 0x20, R9 ;  /* 0x0000002002027824 */ /* 0x002fca00078e0209 */
[----:B------:R-:W-:-:S04]  /*00c0*/  LOP3.LUT R2, R2, 0xffffffe0, RZ, 0xc0, !PT ;  /* 0xffffffe002027812 */ /* 0x000fc800078ec0ff */
[----:B------:R-:W-:-:S04]  /*00d0*/  LOP3.LUT R13, R2, 0x1f, R9, 0xf8, !PT ;  /* 0x0000001f020d7812 */ /* 0x000fc800078ef809 */
[----:B--2---:R-:W-:-:S13]  /*00e0*/  ISETP.GE.AND P0, PT, R13, UR5, PT ;  /* 0x000000050d007c0c */ /* 0x004fda000bf06270 */
[----:B------:R-:W-:Y:S05]  /*00f0*/  @P0 EXIT ;  /* 0x000000000000094d */ /* 0x000fea0003800000 */
[----:B------:R-:W0:Y:S01]  /*0100*/  LDC.64 R4, c[0x0][0x398] ;  /* 0x0000e600ff047b82 */ /* 0x000e220000000a00 */
[----:B------:R-:W1:Y:S01]  /*0110*/  LDCU.64 UR4, c[0x0][0x358] ;  /* 0x00006b00ff0477ac */ /* 0x000e620008000a00 */
[----:B------:R-:W-:-:S06]  /*0120*/  IMAD.SHL.U32 R7, R0, 0x2, RZ ;  /* 0x0000000200077824 */ /* 0x000fcc00078e00ff */
[----:B------:R-:W2:Y:S01]  /*0130*/  LDC.64 R2, c[0x0][0x388] ;  /* 0x0000e200ff027b82 */ /* 0x000ea20000000a00 */
[----:B0-----:R-:W-:-:S06]  /*0140*/  IMAD.WIDE.U32 R4, R7, 0x4, R4 ;  /* 0x0000000407047825 */ /* 0x001fcc00078e0004 */
[----:B-1----:R-:W3:Y:S01]  /*0150*/  LDG.E.CONSTANT R4, desc[UR4][R4.64] ;  /* 0x0000000404047981 */ /* 0x002ee2000c1e9900 */
[----:B--2---:R-:W-:-:S06]  /*0160*/  IMAD.WIDE R2, R13, 0x2, R2 ;  /* 0x000000020d027825 */ /* 0x004fcc00078e0202 */
[----:B------:R-:W2:Y:S01]  /*0170*/  LDG.E.U16.CONSTANT R2, desc[UR4][R2.64] ;  /* 0x0000000402027981 */ /* 0x000ea2000c1e9500 */
[----:B---3--:R-:W-:Y:S02]  /*0180*/  ISETP.GE.AND P0, PT, R4, 0x1, PT ;  /* 0x000000010400780c */ /* 0x008fe40003f06270 */
[----:B--2---:R-:W-:-:S11]  /*0190*/  PRMT R12, R2, 0x9910, RZ ;  /* 0x00009910020c7816 */ /* 0x004fd600000000ff */
[----:B------:R-:W-:Y:S05]  /*01a0*/  @!P0 BRA `(.L_x_31) ;  /* 0x0000000400748947 */ /* 0x000fea0003800000 */
[----:B------:R-:W0:Y:S01]  /*01b0*/  LDCU UR6, c[0x0][0x3b0] ;  /* 0x00007600ff0677ac */ /* 0x000e220008000800 */
[C---:B------:R-:W-:Y:S01]  /*01c0*/  ISETP.GE.U32.AND P0, PT, R4.reuse, 0x4, PT ;  /* 0x000000040400780c */ /* 0x040fe20003f06070 */
[----:B------:R-:W-:Y:S01]  /*01d0*/  IMAD.MOV.U32 R18, RZ, RZ, RZ ;  /* 0x000000ffff127224 */ /* 0x000fe200078e00ff */
[----:B------:R-:W-:Y:S02]  /*01e0*/  LOP3.LUT R14, R4, 0x3, RZ, 0xc0, !PT ;  /* 0x00000003040e7812 */ /* 0x000fe400078ec0ff */
[----:B------:R-:W-:Y:S02]  /*01f0*/  LOP3.LUT R16, R9, 0x1f, RZ, 0xc0, !PT ;  /* 0x0000001f09107812 */ /* 0x000fe400078ec0ff */
[----:B------:R-:W-:Y:S01]  /*0200*/  ISETP.NE.AND P2, PT, R14, RZ, PT ;  /* 0x000000ff0e00720c */ /* 0x000fe20003f45270 */
[----:B0-----:R-:W-:-:S05]  /*0210*/  IMAD R15, R0, UR6, RZ ;  /* 0x00000006000f7c24 */ /* 0x001fca000f8e02ff */
[----:B------:R-:W-:Y:S01]  /*0220*/  SHF.R.S32.HI R20, RZ, 0x1f, R15 ;  /* 0x0000001fff147819 */ /* 0x000fe2000001140f */
[----:B------:R-:W-:Y:S06]  /*0230*/  @!P0 BRA `(.L_x_32) ;  /* 0x0000000000ec8947 */ /* 0x000fec0003800000 */
[----:B------:R-:W0:Y:S01]  /*0240*/  LDC.64 R2, c[0x0][0x390] ;  /* 0x0000e400ff027b82 */ /* 0x000e220000000a00 */
[----:B------:R-:W-:Y:S02]  /*0250*/  LOP3.LUT R18, R4, 0x7ffffffc, RZ, 0xc0, !PT ;  /* 0x7ffffffc04127812 */ /* 0x000fe400078ec0ff */
[C---:B------:R-:W-:Y:S02]  /*0260*/  ISETP.NE.AND P1, PT, R16.reuse, RZ, PT ;  /* 0x000000ff1000720c */ /* 0x040fe40003f25270 */
[----:B------:R-:W-:Y:S01]  /*0270*/  ISETP.NE.AND P0, PT, R16, RZ, PT ;  /* 0x000000ff1000720c */ /* 0x000fe20003f05270 */
[----:B------:R-:W-:Y:S01]  /*0280*/  IMAD.MOV R17, RZ, RZ, -R18 ;  /* 0x000000ffff117224 */ /* 0x000fe200078e0a12 */
[----:B0-----:R-:W-:-:S04]  /*0290*/  LEA R2, P3, R15, R2, 0x2 ;  /* 0x000000020f027211 */ /* 0x001fc800078610ff */
[----:B------:R-:W-:Y:S02]  /*02a0*/  IADD3 R2, P4, PT, R2, 0x8, RZ ;  /* 0x0000000802027810 */ /* 0x000fe40007f9e0ff */
[----:B------:R-:W-:-:S05]  /*02b0*/  LEA.HI.X R3, R15, R3, R20, 0x2, P3 ;  /* 0x000000030f037211 */ /* 0x000fca00018f1414 */
[----:B------:R-:W-:-:S07]  /*02c0*/  IMAD.X R3, RZ, RZ, R3, P4 ;  /* 0x000000ffff037224 */ /* 0x000fce00020e0603 */
.L_x_33:
[----:B------:R-:W-:-:S06]  /*02d0*/  IMAD.MOV.U32 R4, RZ, RZ, RZ ;  /* 0x000000ffff047224 */ /* 0x000fcc00078e00ff */
[----:B------:R-:W2:Y:S01]  /*02e0*/  @!P1 LDG.E.CONSTANT R4, desc[UR4][R2.64+-0x8] ;  /* 0xfffff80402049981 */ /* 0x000ea2000c1e9900 */
[----:B------:R-:W-:Y:S01]  /*02f0*/  PLOP3.LUT P1, PT, P0, PT, PT, 0x80, 0x8 ;  /* 0x000000000008781c */ /* 0x000fe2000072f070 */
[----:B------:R-:W-:Y:S02]  /*0300*/  IMAD.MOV.U32 R26, RZ, RZ, RZ ;  /* 0x000000ffff1a7224 */ /* 0x000fe400078e00ff */
[----:B------:R-:W-:-:S10]  /*0310*/  IMAD.MOV.U32 R24, RZ, RZ, RZ ;  /* 0x000000ffff187224 */ /* 0x000fd400078e00ff */
[----:B------:R-:W3:Y:S01]  /*0320*/  @!P1 LDG.E.CONSTANT R26, desc[UR4][R2.64+-0x4] ;  /* 0xfffffc04021a9981 */ /* 0x000ee2000c1e9900 */
[----:B------:R-:W-:-:S03]  /*0330*/  IMAD.MOV.U32 R19, RZ, RZ, RZ ;  /* 0x000000ffff137224 */ /* 0x000fc600078e00ff */
[----:B------:R-:W4:Y:S04]  /*0340*/  @!P1 LDG.E.CONSTANT R24, desc[UR4][R2.64] ;  /* 0x0000000402189981 */ /* 0x000f28000c1e9900 */
[----:B------:R-:W5:Y:S04]  /*0350*/  @!P1 LDG.E.CONSTANT R19, desc[UR4][R2.64+0x4] ;  /* 0x0000040402139981 */ /* 0x000f68000c1e9900 */
[----:B--2---:R-:W0:Y:S04]  /*0360*/  SHFL.IDX PT, R4, R4, RZ, 0x1f ;  /* 0x00001fff04047589 */ /* 0x004e2800000e0000 */
[----:B---3--:R-:W1:Y:S04]  /*0370*/  SHFL.IDX PT, R26, R26, RZ, 0x1f ;  /* 0x00001fff1a1a7589 */ /* 0x008e6800000e0000 */
[----:B----4-:R-:W2:Y:S04]  /*0380*/  SHFL.IDX PT, R24, R24, RZ, 0x1f ;  /* 0x00001fff18187589 */ /* 0x010ea800000e0000 */
[----:B-----5:R-:W3:Y:S01]  /*0390*/  SHFL.IDX PT, R19, R19, RZ, 0x1f ;  /* 0x00001fff13137589 */ /* 0x020ee200000e0000 */
[----:B0-----:R-:W-:-:S13]  /*03a0*/  ISETP.GT.U32.AND P5, PT, R4, 0xafff, PT ;  /* 0x0000afff0400780c */ /* 0x001fda0003fa4070 */
[----:B------:R-:W0:Y:S01]  /*03b0*/  @!P5 LDC R25, c[0x0][0x3a8] ;  /* 0x0000ea00ff19db82 */ /* 0x000e220000000800 */
[----:B-1----:R-:W-:Y:S02]  /*03c0*/  ISETP.GT.U32.AND P6, PT, R26, 0xafff, PT ;  /* 0x0000afff1a00780c */ /* 0x002fe40003fc4070 */
[----:B--2---:R-:W-:-:S05]  /*03d0*/  ISETP.GT.U32.AND P4, PT, R24, 0xafff, PT ;  /* 0x0000afff1800780c */ /* 0x004fca0003f84070 */
[----:B------:R-:W1:Y:S01]  /*03e0*/  @!P5 LDC.64 R10, c[0x0][0x380] ;  /* 0x0000e000ff0adb82 */ /* 0x000e620000000a00 */
[----:B---3--:R-:W-:-:S07]  /*03f0*/  ISETP.GT.U32.AND P3, PT, R19, 0xafff, PT ;  /* 0x0000afff1300780c */ /* 0x008fce0003f64070 */
[----:B------:R-:W2:Y:S08]  /*0400*/  @!P6 LDC R23, c[0x0][0x3a8] ;  /* 0x0000ea00ff17eb82 */ /* 0x000eb00000000800 */
[----:B------:R-:W3:Y:S01]  /*0410*/  @!P6 LDC.64 R8, c[0x0][0x380] ;  /* 0x0000e000ff08eb82 */ /* 0x000ee20000000a00 */
[----:B0-----:R-:W-:-:S07]  /*0420*/  @!P5 IMAD R25, R4, R25, R13 ;  /* 0x000000190419d224 */ /* 0x001fce00078e020d */
[----:B------:R-:W0:Y:S01]  /*0430*/  @!P4 LDC R21, c[0x0][0x3a8] ;  /* 0x0000ea00ff15cb82 */ /* 0x000e220000000800 */
[----:B-1----:R-:W-:-:S06]  /*0440*/  @!P5 IMAD.WIDE R10, R25, 0x2, R10 ;  /* 0x00000002190ad825 */ /* 0x002fcc00078e020a */
[----:B------:R-:W4:Y:S01]  /*0450*/  @!P5 LDG.E.U16.CONSTANT R10, desc[UR4][R10.64] ;  /* 0x000000040a0ad981 */ /* 0x000f22000c1e9500 */
[----:B------:R-:W1:Y:S01]  /*0460*/  @!P4 LDC.64 R6, c[0x0][0x380] ;  /* 0x0000e000ff06cb82 */ /* 0x000e620000000a00 */
[----:B--2---:R-:W-:-:S07]  /*0470*/  @!P6 IMAD R23, R26, R23, R13 ;  /* 0x000000171a17e224 */ /* 0x004fce00078e020d */
[----:B------:R-:W2:Y:S08]  /*0480*/  @!P3 LDC R22, c[0x0][0x3a8] ;  /* 0x0000ea00ff16bb82 */ /* 0x000eb00000000800 */
[----:B------:R-:W5:Y:S01]  /*0490*/  @!P3 LDC.64 R4, c[0x0][0x380] ;  /* 0x0000e000ff04bb82 */ /* 0x000f620000000a00 */
[----:B---3--:R-:W-:-:S04]  /*04a0*/  @!P6 IMAD.WIDE R8, R23, 0x2, R8 ;  /* 0x000000021708e825 */ /* 0x008fc800078e0208 */
[----:B0-----:R-:W-:Y:S02]  /*04b0*/  @!P4 IMAD R21, R24, R21, R13 ;  /* 0x000000151815c224 */ /* 0x001fe400078e020d */
[----:B------:R-:W3:Y:S02]  /*04c0*/  @!P6 LDG.E.U16.CONSTANT R8, desc[UR4][R8.64] ;  /* 0x000000040808e981 */ /* 0x000ee4000c1e9500 */
[----:B-1----:R-:W-:-:S06]  /*04d0*/  @!P4 IMAD.WIDE R6, R21, 0x2, R6 ;  /* 0x000000021506c825 */ /* 0x002fcc00078e0206 */
[----:B------:R-:W3:Y:S01]  /*04e0*/  @!P4 LDG.E.U16.CONSTANT R6, desc[UR4][R6.64] ;  /* 0x000000040606c981 */ /* 0x000ee2000c1e9500 */
[----:B--2---:R-:W-:-:S04]  /*04f0*/  @!P3 IMAD R19, R19, R22, R13 ;  /* 0x000000161313b224 */ /* 0x004fc800078e020d */
[----:B-----5:R-:W-:-:S06]  /*0500*/  @!P3 IMAD.WIDE R4, R19, 0x2, R4 ;  /* 0x000000021304b825 */ /* 0x020fcc00078e0204 */
[----:B------:R-:W2:Y:S01]  /*0510*/  @!P3 LDG.E.U16.CONSTANT R4, desc[UR4][R4.64] ;  /* 0x000000040404b981 */ /* 0x000ea2000c1e9500 */
[----:B------:R-:W-:Y:S01]  /*0520*/  VIADD R17, R17, 0x4 ;  /* 0x0000000411117836 */ /* 0x000fe20000000000 */
[----:B----4-:R-:W-:-:S05]  /*0530*/  @!P5 PRMT R19, R10, 0x9910, RZ ;  /* 0x000099100a13d816 */ /* 0x010fca00000000ff */
[----:B------:R-:W-:Y:S01]  /*0540*/  @!P5 IMAD.IADD R12, R12, 0x1, R19 ;  /* 0x000000010c0cd824 */ /* 0x000fe200078e0213 */
[----:B------:R-:W-:Y:S02]  /*0550*/  IADD3 R2, P5, PT, R2, 0x10, RZ ;  /* 0x0000001002027810 */ /* 0x000fe40007fbe0ff */
[----:B---3--:R-:W-:-:S04]  /*0560*/  @!P6 PRMT R11, R8, 0x9910, RZ ;  /* 0x00009910080be816 */ /* 0x008fc800000000ff */
[----:B------:R-:W-:Y:S02]  /*0570*/  @!P6 IADD3 R12, PT, PT, R12, R11, RZ ;  /* 0x0000000b0c0ce210 */ /* 0x000fe40007ffe0ff */
[----:B------:R-:W-:Y:S02]  /*0580*/  ISETP.NE.AND P6, PT, R17, RZ, PT ;  /* 0x000000ff1100720c */ /* 0x000fe40003fc5270 */
[----:B------:R-:W-:Y:S01]  /*0590*/  @!P4 PRMT R7, R6, 0x9910, RZ ;  /* 0x000099100607c816 */ /* 0x000fe200000000ff */
[----:B------:R-:W-:-:S04]  /*05a0*/  IMAD.X R3, RZ, RZ, R3, P5 ;  /* 0x000000ffff037224 */ /* 0x000fc800028e0603 */
[----:B------:R-:W-:Y:S01]  /*05b0*/  @!P4 IMAD.IADD R12, R12, 0x1, R7 ;  /* 0x000000010c0cc824 */ /* 0x000fe200078e0207 */
[----:B--2---:R-:W-:-:S05]  /*05c0*/  @!P3 PRMT R5, R4, 0x9910, RZ ;  /* 0x000099100405b816 */ /* 0x004fca00000000ff */
[----:B------:R-:W-:Y:S01]  /*05d0*/  @!P3 IMAD.IADD R12, R12, 0x1, R5 ;  /* 0x000000010c0cb824 */ /* 0x000fe200078e0205 */
[----:B------:R-:W-:Y:S06]  /*05e0*/  @P6 BRA `(.L_x_33) ;  /* 0xfffffffc00386947 */ /* 0x000fec000383ffff */
.L_x_32:
[----:B------:R-:W-:Y:S05]  /*05f0*/  @!P2 BRA `(.L_x_31) ;  /* 0x000000000060a947 */ /* 0x000fea0003800000 */
[----:B------:R-:W0:Y:S01]  /*0600*/  LDC.64 R4, c[0x0][0x390] ;  /* 0x0000e400ff047b82 */ /* 0x000e220000000a00 */
[----:B------:R-:W-:Y:S01]  /*0610*/  IADD3 R9, P0, PT, R15, R18, RZ ;  /* 0x000000120f097210 */ /* 0x000fe20007f1e0ff */
[----:B------:R-:W-:-:S04]  /*0620*/  IMAD.MOV R14, RZ, RZ, -R14 ;  /* 0x000000ffff0e7224 */ /* 0x000fc800078e0a0e */
[----:B------:R-:W-:Y:S01]  /*0630*/  IMAD.X R20, RZ, RZ, R20, P0 ;  /* 0x000000ffff147224 */ /* 0x000fe200000e0614 */
[----:B0-----:R-:W-:-:S04]  /*0640*/  LEA R4, P1, R9, R4, 0x2 ;  /* 0x0000000409047211 */ /* 0x001fc800078210ff */
[----:B------:R-:W-:-:S09]  /*0650*/  LEA.HI.X R9, R9, R5, R20, 0x2, P1 ;  /* 0x0000000509097211 */ /* 0x000fd200008f1414 */
.L_x_34:
[----:B------:R-:W-:Y:S01]  /*0660*/  ISETP.NE.AND P0, PT, R16, RZ, PT ;  /* 0x000000ff1000720c */ /* 0x000fe20003f05270 */
[----:B------:R-:W-:-:S12]  /*0670*/  HFMA2 R6, -RZ, RZ, 0, 0 ;  /* 0x00000000ff067431 */ /* 0x000fd800000001ff */
[----:B------:R-:W-:-:S05]  /*0680*/  @!P0 IMAD.MOV.U32 R5, RZ, RZ, R9 ;  /* 0x000000ffff058224 */ /* 0x000fca00078e0009 */
[----:B------:R-:W2:Y:S04]  /*0690*/  @!P0 LDG.E.CONSTANT R6, desc[UR4][R4.64] ;  /* 0x0000000404068981 */ /* 0x000ea8000c1e9900 */
[----:B--2---:R-:W0:Y:S02]  /*06a0*/  SHFL.IDX PT, R6, R6, RZ, 0x1f ;  /* 0x00001fff06067589 */ /* 0x004e2400000e0000 */
[----:B0-----:R-:W-:-:S13]  /*06b0*/  ISETP.GT.U32.AND P0, PT, R6, 0xafff, PT ;  /* 0x0000afff0600780c */ /* 0x001fda0003f04070 */
[----:B------:R-:W0:Y:S08]  /*06c0*/  @!P0 LDC R7, c[0x0][0x3a8] ;  /* 0x0000ea00ff078b82 */ /* 0x000e300000000800 */
[----:B------:R-:W1:Y:S01]  /*06d0*/  @!P0 LDC.64 R2, c[0x0][0x380] ;  /* 0x0000e000ff028b82 */ /* 0x000e620000000a00 */
[----:B0-----:R-:W-:-:S04]  /*06e0*/  @!P0 IMAD R7, R6, R7, R13 ;  /* 0x0000000706078224 */ /* 0x001fc800078e020d */
[----:B-1----:R-:W-:-:S06]  /*06f0*/  @!P0 IMAD.WIDE R2, R7, 0x2, R2 ;  /* 0x0000000207028825 */ /* 0x002fcc00078e0202 */
[----:B------:R-:W2:Y:S01]  /*0700*/  @!P0 LDG.E.U16.CONSTANT R2, desc[UR4][R2.64] ;  /* 0x0000000402028981 */ /* 0x000ea2000c1e9500 */
[----:B------:R-:W-:Y:S01]  /*0710*/  VIADD R14, R14, 0x1 ;  /* 0x000000010e0e7836 */ /* 0x000fe20000000000 */
[----:B------:R-:W-:-:S04]  /*0720*/  IADD3 R4, P1, PT, R4, 0x4, RZ ;  /* 0x0000000404047810 */ /* 0x000fc80007f3e0ff */
[----:B------:R-:W-:Y:S01]  /*0730*/  ISETP.NE.AND P2, PT, R14, RZ, PT ;  /* 0x000000ff0e00720c */ /* 0x000fe20003f45270 */
[----:B------:R-:W-:Y:S01]  /*0740*/  IMAD.X R9, RZ, RZ, R9, P1 ;  /* 0x000000ffff097224 */ /* 0x000fe200008e0609 */
[----:B--2---:R-:W-:-:S05]  /*0750*/  @!P0 PRMT R5, R2, 0x9910, RZ ;  /* 0x0000991002058816 */ /* 0x004fca00000000ff */
[----:B------:R-:W-:-:S06]  /*0760*/  @!P0 IMAD.IADD R12, R12, 0x1, R5 ;  /* 0x000000010c0c8824 */ /* 0x000fcc00078e0205 */
[----:B------:R-:W-:Y:S05]  /*0770*/  @P2 BRA `(.L_x_34) ;  /* 0xfffffffc00b82947 */ /* 0x000fea000383ffff */
.L_x_31:
[----:B------:R-:W0:Y:S01]  /*0780*/  LDC.64 R2, c[0x0][0x3a0] ;  /* 0x0000e800ff027b82 */ /* 0x000e220000000a00 */
[----:B------:R-:W1:Y:S02]  /*0790*/  LDCU UR6, c[0x0][0x3a8] ;  /* 0x00007500ff0677ac */ /* 0x000e640008000800 */
[----:B-1----:R-:W-:-:S04]  /*07a0*/  IMAD R13, R0, UR6, R13 ;  /* 0x00000006000d7c24 */ /* 0x002fc8000f8e020d */
[----:B0-----:R-:W-:-:S05]  /*07b0*/  IMAD.WIDE R2, R13, 0x4, R2 ;  /* 0x000000040d027825 */ /* 0x001fca00078e0202 */
[----:B------:R-:W-:Y:S01]  /*07c0*/  STG.E desc[UR4][R2.64], R12 ;  /* 0x0000000c02007986 */ /* 0x000fe2000c101904 */
[----:B------:R-:W-:Y:S05]  /*07d0*/  EXIT ;  /* 0x000000000000794d */ /* 0x000fea0003800000 */
.L_x_35:
        /* <DEDUP_REMOVED lines=10> */
.L_x_48:


//--------------------- .text._Z28extract_halfka_features_simdPKmPKhPiS3_Pjii --------------------------
	.section	.text._Z28extract_halfka_features_simdPKmPKhPiS3_Pjii,"ax",@progbits
	.align	128
        .global         _Z28extract_halfka_features_simdPKmPKhPiS3_Pjii
        .type           _Z28extract_halfka_features_simdPKmPKhPiS3_Pjii,@function
        .size           _Z28extract_halfka_features_simdPKmPKhPiS3_Pjii,(.L_x_49 - _Z28extract_halfka_features_simdPKmPKhPiS3_Pjii)
        .other          _Z28extract_halfka_features_simdPKmPKhPiS3_Pjii,@"STO_CUDA_ENTRY STV_DEFAULT"
_Z28extract_halfka_features_simdPKmPKhPiS3_Pjii:
.text._Z28extract_halfka_features_simdPKmPKhPiS3_Pjii:
[----:B------:R-:W-:Y:S01]  /*0000*/  LDC R1, c[0x0][0x37c] ;  /* 0x0000df00ff017b82 */ /* 0x000fe20000000800 */
[----:B------:R-:W0:Y:S01]  /*0010*/  S2R R2, SR_CTAID.X ;  /* 0x0000000000027919 */ /* 0x000e220000002500 */
[----:B------:R-:W0:Y:S02]  /*0020*/  LDCU UR4, c[0x0][0x3a8] ;  /* 0x00007500ff0477ac */ /* 0x000e240008000800 */
[----:B0-----:R-:W-:-:S13]  /*0030*/  ISETP.GE.AND P0, PT, R2, UR4, PT ;  /* 0x0000000402007c0c */ /* 0x001fda000bf06270 */
[----:B------:R-:W-:Y:S05]  /*0040*/  @P0 EXIT ;  /* 0x000000000000094d */ /* 0x000fea0003800000 */
[----:B------:R-:W0:Y:S01]  /*0050*/  S2R R12, SR_TID.X ;  /* 0x00000000000c7919 */ /* 0x000e220000002100 */
[----:B------:R-:W1:Y:S01]  /*0060*/  LDCU.64 UR6, c[0x0][0x358] ;  /* 0x00006b00ff0677ac */ /* 0x000e620008000a00 */
[----:B------:R-:W-:Y:S01]  /*0070*/  BSSY.RECONVERGENT B0, `(.L_x_36) ;  /* 0x00000ac000007945 */ /* 0x000fe20003800200 */
[C---:B0-----:R-:W-:Y:S02]  /*0080*/  ISETP.NE.AND P1, PT, R12.reuse, RZ, PT ;  /* 0x000000ff0c00720c */ /* 0x041fe40003f25270 */
[----:B------:R-:W-:-:S11]  /*0090*/  ISETP.GT.U32.AND P0, PT, R12, 0xbf, PT ;  /* 0x000000bf0c00780c */ /* 0x000fd60003f04070 */
[----:B------:R-:W0:Y:S01]  /*00a0*/  @!P1 S2R R3, SR_CgaCtaId ;  /* 0x0000000000039919 */ /* 0x000e220000008800 */
[----:B------:R-:W-:-:S04]  /*00b0*/  @!P1 MOV R0, 0x400 ;  /* 0x0000040000009802 */ /* 0x000fc80000000f00 */
[----:B0-----:R-:W-:Y:S01]  /*00c0*/  @!P1 LEA R3, R3, R0, 0x18 ;  /* 0x0000000003039211 */ /* 0x001fe200078ec0ff */
[----:B------:R-:W-:-:S04]  /*00d0*/  IMAD.SHL.U32 R0, R2, 0x2, RZ ;  /* 0x0000000202007824 */ /* 0x000fc800078e00ff */
[----:B------:R0:W-:Y:S01]  /*00e0*/  @!P1 STS.64 [R3], RZ ;  /* 0x000000ff03009388 */ /* 0x0001e20000000a00 */
[----:B------:R-:W-:Y:S06]  /*00f0*/  BAR.SYNC.DEFER_BLOCKING 0x0 ;  /* 0x0000000000007b1d */ /* 0x000fec0000010000 */
[----:B-1----:R-:W-:Y:S05]  /*0100*/  @P0 BRA `(.L_x_37) ;  /* 0x0000000800880947 */ /* 0x002fea0003800000 */
[----:B0-----:R-:W-:Y:S01]  /*0110*/  SHF.R.U32.HI R3, RZ, 0x5, R12 ;  /* 0x00000005ff037819 */ /* 0x001fe2000001160c */
[----:B------:R-:W0:Y:S01]  /*0120*/  LDCU.128 UR8, c[0x0][0x380] ;  /* 0x00007000ff0877ac */ /* 0x000e220008000c00 */
[----:B------:R-:W-:Y:S02]  /*0130*/  ISETP.GT.U32.AND P0, PT, R12, 0x5f, PT ;  /* 0x0000005f0c00780c */ /* 0x000fe40003f04070 */
[----:B------:R-:W-:Y:S02]  /*0140*/  PRMT R4, R3, 0x9910, RZ ;  /* 0x0000991003047816 */ /* 0x000fe400000000ff */
[----:B------:R-:W-:-:S03]  /*0150*/  SEL R5, RZ, 0x7, !P0 ;  /* 0x00000007ff057807 */ /* 0x000fc60004000000 */
[----:B------:R-:W-:-:S05]  /*0160*/  IMAD R4, R4, 0x56, RZ ;  /* 0x0000005604047824 */ /* 0x000fca00078e02ff */
[----:B------:R-:W-:-:S04]  /*0170*/  LOP3.LUT R4, R4, 0xffff, RZ, 0xc0, !PT ;  /* 0x0000ffff04047812 */ /* 0x000fc800078ec0ff */
[----:B------:R-:W-:Y:S02]  /*0180*/  SHF.R.U32.HI R4, RZ, 0x8, R4 ;  /* 0x00000008ff047819 */ /* 0x000fe40000011604 */
[----:B0-----:R-:W-:Y:S02]  /*0190*/  IADD3 R8, P3, PT, R0, UR10, RZ ;  /* 0x0000000a00087c10 */ /* 0x001fe4000ff7e0ff */
[----:B------:R-:W-:-:S03]  /*01a0*/  PRMT R4, R4, 0x9910, RZ ;  /* 0x0000991004047816 */ /* 0x000fc600000000ff */
[----:B------:R-:W-:Y:S02]  /*01b0*/  IMAD.X R9, RZ, RZ, UR11, P3 ;  /* 0x0000000bff097e24 */ /* 0x000fe400098e06ff */
[----:B------:R-:W-:-:S03]  /*01c0*/  IMAD R4, R4, 0x3, RZ ;  /* 0x0000000304047824 */ /* 0x000fc600078e02ff */
[----:B------:R-:W2:Y:S01]  /*01d0*/  LDG.E.U8.CONSTANT R11, desc[UR6][R8.64] ;  /* 0x00000006080b7981 */ /* 0x000ea2000c1e9100 */
[----:B------:R-:W-:-:S03]  /*01e0*/  IMAD.MOV R4, RZ, RZ, -R4 ;  /* 0x000000ffff047224 */ /* 0x000fc600078e0a04 */
[----:B------:R-:W3:Y:S02]  /*01f0*/  LDG.E.U8.CONSTANT R6, desc[UR6][R8.64+0x1] ;  /* 0x0000010608067981 */ /* 0x000ee4000c1e9100 */
[----:B------:R-:W-:-:S05]  /*0200*/  PRMT R4, R4, 0x7710, RZ ;  /* 0x0000771004047816 */ /* 0x000fca00000000ff */
[----:B------:R-:W-:Y:S02]  /*0210*/  IMAD.IADD R3, R3, 0x1, R4 ;  /* 0x0000000103037824 */ /* 0x000fe400078e0204 */
[----:B------:R-:W-:Y:S02]  /*0220*/  IMAD R4, R2, 0xe, RZ ;  /* 0x0000000e02047824 */ /* 0x000fe400078e02ff */
[----:B------:R-:W-:-:S05]  /*0230*/  IMAD.SHL.U32 R3, R3, 0x2, RZ ;  /* 0x0000000203037824 */ /* 0x000fca00078e00ff */
[----:B------:R-:W-:-:S04]  /*0240*/  LOP3.LUT R7, R3, 0xfe, RZ, 0xc0, !PT ;  /* 0x000000fe03077812 */ /* 0x000fc800078ec0ff */
[----:B------:R-:W-:-:S04]  /*0250*/  IADD3 R3, P0, P2, R7, R5, R4 ;  /* 0x0000000507037210 */ /* 0x000fc80007a1e004 */
[----:B------:R-:W-:Y:S02]  /*0260*/  LEA R4, P3, R3, UR8, 0x3 ;  /* 0x0000000803047c11 */ /* 0x000fe4000f8618ff */
[----:B------:R-:W-:-:S04]  /*0270*/  IADD3.X R10, PT, PT, RZ, RZ, RZ, P0, P2 ;  /* 0x000000ffff0a7210 */ /* 0x000fc800007e44ff */
[----:B------:R-:W-:-:S06]  /*0280*/  LEA.HI.X R5, R3, UR9, R10, 0x3, P3 ;  /* 0x0000000903057c11 */ /* 0x000fcc00098f1c0a */
[----:B------:R-:W4:Y:S01]  /*0290*/  LDG.E.64.CONSTANT R4, desc[UR6][R4.64+0x8] ;  /* 0x0000080604047981 */ /* 0x000f22000c1e9b00 */
[C---:B------:R-:W-:Y:S01]  /*02a0*/  IMAD.SHL.U32 R3, R12.reuse, 0x2, RZ ;  /* 0x000000020c037824 */ /* 0x040fe200078e00ff */
[C---:B------:R-:W-:Y:S01]  /*02b0*/  ISETP.GE.U32.AND P0, PT, R12.reuse, 0x60, PT ;  /* 0x000000600c00780c */ /* 0x040fe20003f06070 */
[----:B------:R-:W-:-:S03]  /*02c0*/  VIADD R10, R12, 0xffffffa0 ;  /* 0xffffffa00c0a7836 */ /* 0x000fc60000000000 */
[----:B------:R-:W-:Y:S02]  /*02d0*/  LOP3.LUT R3, R3, 0x3e, RZ, 0xc0, !PT ;  /* 0x0000003e03037812 */ /* 0x000fe400078ec0ff */
[----:B------:R-:W-:Y:S01]  /*02e0*/  ISETP.GE.U32.AND P2, PT, R10, 0x60, PT ;  /* 0x000000600a00780c */ /* 0x000fe20003f46070 */
[----:B------:R-:W-:Y:S01]  /*02f0*/  VIADD R14, R7, 0x6 ;  /* 0x00000006070e7836 */ /* 0x000fe20000000000 */
[----:B------:R-:W-:Y:S01]  /*0300*/  BSSY.RECONVERGENT B1, `(.L_x_38) ;  /* 0x0000049000017945 */ /* 0x000fe20003800200 */
[----:B--2---:R-:W-:Y:S02]  /*0310*/  IMAD.SHL.U32 R10, R11, 0x20000000, RZ ;  /* 0x200000000b0a7824 */ /* 0x004fe400078e00ff */
[----:B---3--:R-:W-:-:S03]  /*0320*/  IMAD.SHL.U32 R12, R6, 0x20000000, RZ ;  /* 0x20000000060c7824 */ /* 0x008fc600078e00ff */
[----:B------:R-:W-:Y:S01]  /*0330*/  SHF.R.S32.HI R8, RZ, 0x1f, R10 ;  /* 0x0000001fff087819 */ /* 0x000fe2000001140a */
[----:B------:R-:W-:Y:S02]  /*0340*/  IMAD.MOV.U32 R10, RZ, RZ, R14 ;  /* 0x000000ffff0a7224 */ /* 0x000fe400078e000e */
[--C-:B------:R-:W-:Y:S01]  /*0350*/  @!P0 IMAD.MOV R10, RZ, RZ, R7.reuse ;  /* 0x000000ffff0a8224 */ /* 0x100fe200078e0207 */
[----:B------:R-:W-:Y:S02]  /*0360*/  LOP3.LUT R13, R6, 0x38, RZ, 0x3c, !PT ;  /* 0x00000038060d7812 */ /* 0x000fe400078e3cff */
[----:B------:R-:W-:Y:S02]  /*0370*/  SHF.R.S32.HI R6, RZ, 0x1f, R12 ;  /* 0x0000001fff067819 */ /* 0x000fe4000001140c */
[----:B------:R-:W-:Y:S02]  /*0380*/  LOP3.LUT R8, R8, 0x7, RZ, 0xc0, !PT ;  /* 0x0000000708087812 */ /* 0x000fe400078ec0ff */
[----:B------:R-:W-:Y:S01]  /*0390*/  LOP3.LUT R6, R6, 0x7, RZ, 0xc0, !PT ;  /* 0x0000000706067812 */ /* 0x000fe200078ec0ff */
[----:B------:R-:W-:Y:S01]  /*03a0*/  @!P2 IMAD.MOV R14, RZ, RZ, R7 ;  /* 0x000000ffff0ea224 */ /* 0x000fe200078e0207 */
[----:B------:R-:W-:-:S02]  /*03b0*/  LOP3.LUT R11, R8, R11, RZ, 0x3c, !PT ;  /* 0x0000000b080b7212 */ /* 0x000fc400078e3cff */
[----:B------:R-:W-:Y:S02]  /*03c0*/  LOP3.LUT R13, R6, 0xff, R13, 0x78, !PT ;  /* 0x000000ff060d7812 */ /* 0x000fe400078e780d */
[----:B----4-:R-:W-:-:S04]  /*03d0*/  SHF.R.U64 R9, R4, R3, R5 ;  /* 0x0000000304097219 */ /* 0x010fc80000001205 */
[----:B------:R-:W-:-:S04]  /*03e0*/  LOP3.LUT R9, R9, 0x1, RZ, 0xc0, !PT ;  /* 0x0000000109097812 */ /* 0x000fc800078ec0ff */
[----:B------:R-:W-:-:S04]  /*03f0*/  ISETP.NE.U32.AND P0, PT, R9, 0x1, PT ;  /* 0x000000010900780c */ /* 0x000fc80003f05070 */
[----:B------:R-:W-:Y:S01]  /*0400*/  ISETP.NE.U32.AND.EX P0, PT, RZ, RZ, PT, P0 ;  /* 0x000000ffff00720c */ /* 0x000fe20003f05100 */
[----:B------:R-:W-:Y:S02]  /*0410*/  IMAD R7, R13, 0xa, R14 ;  /* 0x0000000a0d077824 */ /* 0x000fe400078e020e */
[----:B------:R-:W-:Y:S02]  /*0420*/  IMAD R9, R11, 0xa, R10 ;  /* 0x0000000a0b097824 */ /* 0x000fe400078e020a */
[----:B------:R-:W-:Y:S02]  /*0430*/  IMAD.SHL.U32 R7, R7, 0x40, RZ ;  /* 0x0000004007077824 */ /* 0x000fe400078e00ff */
[----:B------:R-:W-:-:S06]  /*0440*/  IMAD.SHL.U32 R9, R9, 0x40, RZ ;  /* 0x0000004009097824 */ /* 0x000fcc00078e00ff */
[----:B------:R-:W-:Y:S05]  /*0450*/  @P0 BRA `(.L_x_39) ;  /* 0x0000000000cc0947 */ /* 0x000fea0003800000 */
[----:B------:R-:W-:Y:S01]  /*0460*/  LOP3.LUT R10, R3, R8, RZ, 0x3c, !PT ;  /* 0x00000008030a7212 */ /* 0x000fe200078e3cff */
[----:B------:R-:W-:Y:S01]  /*0470*/  BSSY.RECONVERGENT B2, `(.L_x_40) ;  /* 0x000001b000027945 */ /* 0x000fe20003800200 */
[----:B------:R-:W-:-:S03]  /*0480*/  LOP3.LUT R12, R6, 0x38, R3, 0x96, !PT ;  /* 0x00000038060c7812 */ /* 0x000fc600078e9603 */
[----:B------:R-:W-:Y:S02]  /*0490*/  IMAD.IADD R17, R9, 0x1, R10 ;  /* 0x0000000109117824 */ /* 0x000fe400078e020a */
[----:B------:R-:W-:-:S03]  /*04a0*/  IMAD.IADD R10, R7, 0x1, R12 ;  /* 0x00000001070a7824 */ /* 0x000fc600078e020c */
[----:B------:R-:W-:Y:S02]  /*04b0*/  ISETP.GT.U32.AND P2, PT, R17, 0xafff, PT ;  /* 0x0000afff1100780c */ /* 0x000fe40003f44070 */
[----:B------:R-:W-:-:S11]  /*04c0*/  ISETP.GT.U32.AND P0, PT, R10, 0xafff, PT ;  /* 0x0000afff0a00780c */ /* 0x000fd60003f04070 */
[----:B------:R-:W-:Y:S05]  /*04d0*/  @P2 BRA `(.L_x_41) ;  /* 0x0000000000502947 */ /* 0x000fea0003800000 */
[----:B------:R-:W0:Y:S01]  /*04e0*/  S2R R12, SR_LANEID ;  /* 0x00000000000c7919 */ /* 0x000e220000000000 */
[----:B------:R-:W1:Y:S01]  /*04f0*/  S2UR UR5, SR_CgaCtaId ;  /* 0x00000000000579c3 */ /* 0x000e620000008800 */
[----:B------:R-:W-:Y:S01]  /*0500*/  VOTEU.ANY UR8, UPT, PT ;  /* 0x0000000000087886 */ /* 0x000fe200038e0100 */
[----:B------:R-:W-:Y:S01]  /*0510*/  UMOV UR4, 0x400 ;  /* 0x0000040000047882 */ /* 0x000fe20000000000 */
[----:B------:R-:W0:Y:S08]  /*0520*/  FLO.U32 R15, UR8 ;  /* 0x00000008000f7d00 */ /* 0x000e3000080e0000 */
[----:B------:R-:W2:Y:S01]  /*0530*/  POPC R14, UR8 ;  /* 0x00000008000e7d09 */ /* 0x000ea20008000000 */
[----:B-1----:R-:W-:Y:S01]  /*0540*/  ULEA UR4, UR5, UR4, 0x18 ;  /* 0x0000000405047291 */ /* 0x002fe2000f8ec0ff */
[----:B0-----:R-:W-:-:S02]  /*0550*/  ISETP.EQ.U32.AND P2, PT, R15, R12, PT ;  /* 0x0000000c0f00720c */ /* 0x001fc40003f42070 */
[----:B------:R-:W0:Y:S11]  /*0560*/  S2R R12, SR_LTMASK ;  /* 0x00000000000c7919 */ /* 0x000e360000003900 */
[----:B--2---:R-:W1:Y:S01]  /*0570*/  @P2 ATOMS.ADD R14, [UR4], R14 ;  /* 0x0000000eff0e298c */ /* 0x004e620008000004 */
[----:B------:R-:W2:Y:S01]  /*0580*/  LDCU UR4, c[0x0][0x3ac] ;  /* 0x00007580ff0477ac */ /* 0x000ea20008000800 */
[----:B0-----:R-:W-:-:S02]  /*0590*/  LOP3.LUT R16, R12, UR8, RZ, 0xc0, !PT ;  /* 0x000000080c107c12 */ /* 0x001fc4000f8ec0ff */
[----:B-1----:R-:W0:Y:S04]  /*05a0*/  SHFL.IDX PT, R11, R14, R15, 0x1f ;  /* 0x00001f0f0e0b7589 */ /* 0x002e2800000e0000 */
[----:B------:R-:W0:Y:S02]  /*05b0*/  POPC R16, R16 ;  /* 0x0000001000107309 */ /* 0x000e240000000000 */
[----:B0-----:R-:W-:-:S05]  /*05c0*/  IMAD.IADD R11, R11, 0x1, R16 ;  /* 0x000000010b0b7824 */ /* 0x001fca00078e0210 */
[----:B--2---:R-:W-:-:S13]  /*05d0*/  ISETP.GE.AND P2, PT, R11, UR4, PT ;  /* 0x000000040b007c0c */ /* 0x004fda000bf46270 */
[----:B------:R-:W0:Y:S01]  /*05e0*/  @!P2 LDC.64 R12, c[0x0][0x390] ;  /* 0x0000e400ff0cab82 */ /* 0x000e220000000a00 */
[----:B------:R-:W-:-:S04]  /*05f0*/  @!P2 IMAD R11, R2, UR4, R11 ;  /* 0x00000004020bac24 */ /* 0x000fc8000f8e020b */
[----:B0-----:R-:W-:-:S05]  /*0600*/  @!P2 IMAD.WIDE R12, R11, 0x4, R12 ;  /* 0x000000040b0ca825 */ /* 0x001fca00078e020c */
[----:B------:R0:W-:Y:S02]  /*0610*/  @!P2 STG.E desc[UR6][R12.64], R17 ;  /* 0x000000110c00a986 */ /* 0x0001e4000c101906 */
.L_x_41:
[----:B------:R-:W-:Y:S05]  /*0620*/  BSYNC.RECONVERGENT B2 ;  /* 0x0000000000027941 */ /* 0x000fea0003800200 */
.L_x_40:
[----:B------:R-:W-:Y:S05]  /*0630*/  @P0 BRA `(.L_x_39) ;  /* 0x0000000000540947 */ /* 0x000fea0003800000 */
[----:B0-----:R-:W0:Y:S01]  /*0640*/  S2R R12, SR_LANEID ;  /* 0x00000000000c7919 */ /* 0x001e220000000000 */
[----:B------:R-:W1:Y:S01]  /*0650*/  S2UR UR5, SR_CgaCtaId ;  /* 0x00000000000579c3 */ /* 0x000e620000008800 */
[----:B------:R-:W-:Y:S01]  /*0660*/  VOTEU.ANY UR8, UPT, PT ;  /* 0x0000000000087886 */ /* 0x000fe200038e0100 */
[----:B------:R-:W-:Y:S01]  /*0670*/  UMOV UR4, 0x400 ;  /* 0x0000040000047882 */ /* 0x000fe20000000000 */
[----:B------:R-:W0:Y:S01]  /*0680*/  FLO.U32 R15, UR8 ;  /* 0x00000008000f7d00 */ /* 0x000e2200080e0000 */
[----:B------:R-:W-:Y:S01]  /*0690*/  UIADD3 UR4, UPT, UPT, UR4, 0x4, URZ ;  /* 0x0000000404047890 */ /* 0x000fe2000fffe0ff */
[----:B------:R-:W2:Y:S06]  /*06a0*/  S2R R16, SR_LTMASK ;  /* 0x0000000000107919 */ /* 0x000eac0000003900 */
[----:B------:R-:W3:Y:S01]  /*06b0*/  POPC R14, UR8 ;  /* 0x00000008000e7d09 */ /* 0x000ee20008000000 */
[----:B-1----:R-:W-:Y:S01]  /*06c0*/  ULEA UR4, UR5, UR4, 0x18 ;  /* 0x0000000405047291 */ /* 0x002fe2000f8ec0ff */
[----:B0-----:R-:W-:-:S02]  /*06d0*/  ISETP.EQ.U32.AND P0, PT, R15, R12, PT ;  /* 0x0000000c0f00720c */ /* 0x001fc40003f02070 */
[----:B--2---:R-:W-:-:S06]  /*06e0*/  LOP3.LUT R16, R16, UR8, RZ, 0xc0, !PT ;  /* 0x0000000810107c12 */ /* 0x004fcc000f8ec0ff */
[----:B------:R-:W0:Y:S05]  /*06f0*/  POPC R16, R16 ;  /* 0x0000001000107309 */ /* 0x000e2a0000000000 */
[----:B---3--:R-:W1:Y:S01]  /*0700*/  @P0 ATOMS.ADD R14, [UR4], R14 ;  /* 0x0000000eff0e098c */ /* 0x008e620008000004 */
[----:B------:R-:W2:Y:S03]  /*0710*/  LDCU UR4, c[0x0][0x3ac] ;  /* 0x00007580ff0477ac */ /* 0x000ea60008000800 */
[----:B-1----:R-:W0:Y:S02]  /*0720*/  SHFL.IDX PT, R11, R14, R15, 0x1f ;  /* 0x00001f0f0e0b7589 */ /* 0x002e2400000e0000 */
[----:B0-----:R-:W-:-:S05]  /*0730*/  IMAD.IADD R11, R11, 0x1, R16 ;  /* 0x000000010b0b7824 */ /* 0x001fca00078e0210 */
[----:B--2---:R-:W-:-:S13]  /*0740*/  ISETP.GE.AND P0, PT, R11, UR4, PT ;  /* 0x000000040b007c0c */ /* 0x004fda000bf06270 */
[----:B------:R-:W0:Y:S01]  /*0750*/  @!P0 LDC.64 R12, c[0x0][0x398] ;  /* 0x0000e600ff0c8b82 */ /* 0x000e220000000a00 */
[----:B------:R-:W-:-:S04]  /*0760*/  @!P0 IMAD R11, R2, UR4, R11 ;  /* 0x00000004020b8c24 */ /* 0x000fc8000f8e020b */
[----:B0-----:R-:W-:-:S05]  /*0770*/  @!P0 IMAD.WIDE R12, R11, 0x4, R12 ;  /* 0x000000040b0c8825 */ /* 0x001fca00078e020c */
[----:B------:R1:W-:Y:S02]  /*0780*/  @!P0 STG.E desc[UR6][R12.64], R10 ;  /* 0x0000000a0c008986 */ /* 0x0003e4000c101906 */
.L_x_39:
[----:B------:R-:W-:Y:S05]  /*0790*/  BSYNC.RECONVERGENT B1 ;  /* 0x0000000000017941 */ /* 0x000fea0003800200 */
.L_x_38:
[----:B------:R-:W-:-:S05]  /*07a0*/  VIADD R3, R3, 0x1 ;  /* 0x0000000103037836 */ /* 0x000fca0000000000 */
[----:B------:R-:W-:-:S04]  /*07b0*/  SHF.R.U64 R4, R4, R3, R5 ;  /* 0x0000000304047219 */ /* 0x000fc80000001205 */
[----:B------:R-:W-:-:S04]  /*07c0*/  LOP3.LUT R4, R4, 0x1, RZ, 0xc0, !PT ;  /* 0x0000000104047812 */ /* 0x000fc800078ec0ff */
[----:B------:R-:W-:-:S04]  /*07d0*/  ISETP.NE.U32.AND P0, PT, R4, 0x1, PT ;  /* 0x000000010400780c */ /* 0x000fc80003f05070 */
[----:B------:R-:W-:-:S13]  /*07e0*/  ISETP.NE.U32.AND.EX P0, PT, RZ, RZ, PT, P0 ;  /* 0x000000ffff00720c */ /* 0x000fda0003f05100 */
        /* <DEDUP_REMOVED lines=9> */
[----:B------:R-:W2:Y:S01]  /*0880*/  S2R R3, SR_LANEID ;  /* 0x0000000000037919 */ /* 0x000ea20000000000 */
[----:B------:R-:W3:Y:S01]  /*0890*/  S2UR UR5, SR_CgaCtaId ;  /* 0x00000000000579c3 */ /* 0x000ee20000008800 */
[----:B------:R-:W-:Y:S01]  /*08a0*/  VOTEU.ANY UR8, UPT, PT ;  /* 0x0000000000087886 */ /* 0x000fe200038e0100 */
[----:B------:R-:W-:Y:S01]  /*08b0*/  UMOV UR4, 0x400 ;  /* 0x0000040000047882 */ /* 0x000fe20000000000 */
[----:B------:R-:W2:Y:S01]  /*08c0*/  FLO.U32 R8, UR8 ;  /* 0x0000000800087d00 */ /* 0x000ea200080e0000 */
[----:B-1----:R-:W1:Y:S07]  /*08d0*/  S2R R10, SR_LTMASK ;  /* 0x00000000000a7919 */ /* 0x002e6e0000003900 */
[----:B------:R-:W4:Y:S01]  /*08e0*/  POPC R6, UR8 ;  /* 0x0000000800067d09 */ /* 0x000f220008000000 */
[----:B---3--:R-:W-:Y:S01]  /*08f0*/  ULEA UR4, UR5, UR4, 0x18 ;  /* 0x0000000405047291 */ /* 0x008fe2000f8ec0ff */
[----:B--2---:R-:W-:-:S02]  /*0900*/  ISETP.EQ.U32.AND P2, PT, R8, R3, PT ;  /* 0x000000030800720c */ /* 0x004fc40003f42070 */
[----:B-1----:R-:W-:-:S06]  /*0910*/  LOP3.LUT R10, R10, UR8, RZ, 0xc0, !PT ;  /* 0x000000080a0a7c12 */ /* 0x002fcc000f8ec0ff */
[----:B------:R-:W1:Y:S05]  /*0920*/  POPC R10, R10 ;  /* 0x0000000a000a7309 */ /* 0x000e6a0000000000 */
[----:B----4-:R-:W2:Y:S01]  /*0930*/  @P2 ATOMS.ADD R9, [UR4], R6 ;  /* 0x00000006ff09298c */ /* 0x010ea20008000004 */
[----:B------:R-:W3:Y:S03]  /*0940*/  LDCU UR4, c[0x0][0x3ac] ;  /* 0x00007580ff0477ac */ /* 0x000ee60008000800 */
[----:B--2---:R-:W1:Y:S02]  /*0950*/  SHFL.IDX PT, R3, R9, R8, 0x1f ;  /* 0x00001f0809037589 */ /* 0x004e6400000e0000 */
[----:B-1----:R-:W-:-:S05]  /*0960*/  IMAD.IADD R3, R3, 0x1, R10 ;  /* 0x0000000103037824 */ /* 0x002fca00078e020a */
[----:B---3--:R-:W-:-:S13]  /*0970*/  ISETP.GE.AND P2, PT, R3, UR4, PT ;  /* 0x0000000403007c0c */ /* 0x008fda000bf46270 */
[----:B------:R-:W1:Y:S01]  /*0980*/  @!P2 LDC.64 R4, c[0x0][0x390] ;  /* 0x0000e400ff04ab82 */ /* 0x000e620000000a00 */
[----:B------:R-:W-:-:S04]  /*0990*/  @!P2 IMAD R3, R2, UR4, R3 ;  /* 0x000000040203ac24 */ /* 0x000fc8000f8e0203 */
[----:B-1----:R-:W-:-:S05]  /*09a0*/  @!P2 IMAD.WIDE R4, R3, 0x4, R4 ;  /* 0x000000040304a825 */ /* 0x002fca00078e0204 */
[----:B------:R2:W-:Y:S02]  /*09b0*/  @!P2 STG.E desc[UR6][R4.64], R11 ;  /* 0x0000000b0400a986 */ /* 0x0005e4000c101906 */
.L_x_43:
[----:B------:R-:W-:Y:S05]  /*09c0*/  BSYNC.RECONVERGENT B1 ;  /* 0x0000000000017941 */ /* 0x000fea0003800200 */
.L_x_42:
[----:B------:R-:W-:Y:S05]  /*09d0*/  @P0 BRA `(.L_x_37) ;  /* 0x0000000000540947 */ /* 0x000fea0003800000 */
[----:B------:R-:W3:Y:S01]  /*09e0*/  S2R R3, SR_LANEID ;  /* 0x0000000000037919 */ /* 0x000ee20000000000 */
[----:B------:R-:W4:Y:S01]  /*09f0*/  S2UR UR5, SR_CgaCtaId ;  /* 0x00000000000579c3 */ /* 0x000f220000008800 */
[----:B------:R-:W-:Y:S01]  /*0a00*/  VOTEU.ANY UR8, UPT, PT ;  /* 0x0000000000087886 */ /* 0x000fe200038e0100 */
[----:B------:R-:W-:Y:S01]  /*0a10*/  UMOV UR4, 0x400 ;  /* 0x0000040000047882 */ /* 0x000fe20000000000 */
[----:B------:R-:W3:Y:S01]  /*0a20*/  FLO.U32 R8, UR8 ;  /* 0x0000000800087d00 */ /* 0x000ee200080e0000 */
[----:B------:R-:W-:Y:S01]  /*0a30*/  UIADD3 UR4, UPT, UPT, UR4, 0x4, URZ ;  /* 0x0000000404047890 */ /* 0x000fe2000fffe0ff */
[----:B-1----:R-:W1:Y:S06]  /*0a40*/  S2R R10, SR_LTMASK ;  /* 0x00000000000a7919 */ /* 0x002e6c0000003900 */
[----:B------:R-:W5:Y:S01]  /*0a50*/  POPC R6, UR8 ;  /* 0x0000000800067d09 */ /* 0x000f620008000000 */
[----:B----4-:R-:W-:Y:S01]  /*0a60*/  ULEA UR4, UR5, UR4, 0x18 ;  /* 0x0000000405047291 */ /* 0x010fe2000f8ec0ff */
[----:B---3--:R-:W-:-:S02]  /*0a70*/  ISETP.EQ.U32.AND P0, PT, R8, R3, PT ;  /* 0x000000030800720c */ /* 0x008fc40003f02070 */
[----:B-1----:R-:W-:-:S06]  /*0a80*/  LOP3.LUT R10, R10, UR8, RZ, 0xc0, !PT ;  /* 0x000000080a0a7c12 */ /* 0x002fcc000f8ec0ff */
[----:B------:R-:W1:Y:S05]  /*0a90*/  POPC R10, R10 ;  /* 0x0000000a000a7309 */ /* 0x000e6a0000000000 */
[----:B-----5:R-:W3:Y:S01]  /*0aa0*/  @P0 ATOMS.ADD R9, [UR4], R6 ;  /* 0x00000006ff09098c */ /* 0x020ee20008000004 */
[----:B------:R-:W4:Y:S03]  /*0ab0*/  LDCU UR4, c[0x0][0x3ac] ;  /* 0x00007580ff0477ac */ /* 0x000f260008000800 */
[----:B---3--:R-:W1:Y:S02]  /*0ac0*/  SHFL.IDX PT, R3, R9, R8, 0x1f ;  /* 0x00001f0809037589 */ /* 0x008e6400000e0000 */
[----:B-1----:R-:W-:-:S05]  /*0ad0*/  IMAD.IADD R3, R3, 0x1, R10 ;  /* 0x0000000103037824 */ /* 0x002fca00078e020a */
[----:B----4-:R-:W-:-:S13]  /*0ae0*/  ISETP.GE.AND P0, PT, R3, UR4, PT ;  /* 0x0000000403007c0c */ /* 0x010fda000bf06270 */
[----:B--2---:R-:W1:Y:S01]  /*0af0*/  @!P0 LDC.64 R4, c[0x0][0x398] ;  /* 0x0000e600ff048b82 */ /* 0x004e620000000a00 */
[----:B------:R-:W-:-:S04]  /*0b00*/  @!P0 IMAD R3, R2, UR4, R3 ;  /* 0x0000000402038c24 */ /* 0x000fc8000f8e0203 */
[----:B-1----:R-:W-:-:S05]  /*0b10*/  @!P0 IMAD.WIDE R2, R3, 0x4, R4 ;  /* 0x0000000403028825 */ /* 0x002fca00078e0204 */
[----:B------:R3:W-:Y:S02]  /*0b20*/  @!P0 STG.E desc[UR6][R2.64], R7 ;  /* 0x0000000702008986 */ /* 0x0007e4000c101906 */
.L_x_37:
[----:B------:R-:W-:Y:S05]  /*0b30*/  BSYNC.RECONVERGENT B0 ;  /* 0x0000000000007941 */ /* 0x000fea0003800200 */
.L_x_36:
[----:B------:R-:W-:Y:S06]  /*0b40*/  BAR.SYNC.DEFER_BLOCKING 0x0 ;  /* 0x0000000000007b1d */ /* 0x000fec0000010000 */
[----:B------:R-:W-:Y:S05]  /*0b50*/  @P1 EXIT ;  /* 0x000000000000194d */ /* 0x000fea0003800000 */
[----:B------:R-:W4:Y:S01]  /*0b60*/  S2UR UR5, SR_CgaCtaId ;  /* 0x00000000000579c3 */ /* 0x000f220000008800 */
[----:B------:R-:W-:-:S07]  /*0b70*/  UMOV UR4, 0x400 ;  /* 0x0000040000047882 */ /* 0x000fce0000000000 */
[----:B0--3--:R-:W0:Y:S01]  /*0b80*/  LDC.64 R2, c[0x0][0x3a0] ;  /* 0x0000e800ff027b82 */ /* 0x009e220000000a00 */
[----:B----4-:R-:W-:Y:S01]  /*0b90*/  ULEA UR4, UR5, UR4, 0x18 ;  /* 0x0000000405047291 */ /* 0x010fe2000f8ec0ff */
[----:B0-----:R-:W-:-:S08]  /*0ba0*/  IMAD.WIDE.U32 R2, R0, 0x4, R2 ;  /* 0x0000000400027825 */ /* 0x001fd000078e0002 */
[----:B--2---:R-:W0:Y:S04]  /*0bb0*/  LDS.64 R4, [UR4] ;  /* 0x00000004ff047984 */ /* 0x004e280008000a00 */
[----:B0-----:R-:W-:Y:S04]  /*0bc0*/  STG.E desc[UR6][R2.64], R4 ;  /* 0x0000000402007986 */ /* 0x001fe8000c101906 */
[----:B------:R-:W-:Y:S01]  /*0bd0*/  STG.E desc[UR6][R2.64+0x4], R5 ;  /* 0x0000040502007986 */ /* 0x000fe2000c101906 */
[----:B------:R-:W-:Y:S05]  /*0be0*/  EXIT ;  /* 0x000000000000794d */ /* 0x000fea0003800000 */
.L_x_44:
        /* <DEDUP_REMOVED lines=9> */
.L_x_49:


//--------------------- .nv.shared.reserved.0     --------------------------
	.section	.nv.shared.reserved.0,"aw",@nobits
	.weak		__nv_reservedSMEM_offset_0_alias
	.size		__nv_reservedSMEM_offset_0_alias, 0, 64
	.other		__nv_reservedSMEM_offset_0_alias,@"STO_CUDA_RESERVED_SHARED STV_DEFAULT"
__nv_reservedSMEM_offset_0_alias:
	.zero		0
	.zero		64


//--------------------- .nv.shared._Z19batch_evaluate_simdPKiPKaS0_S2_S0_S2_S0_Piii --------------------------
	.section	.nv.shared._Z19batch_evaluate_simdPKiPKaS0_S2_S0_S2_S0_Piii,"aw",@nobits
	.sectionflags	@""
.nv.shared._Z19batch_evaluate_simdPKiPKaS0_S2_S0_S2_S0_Piii:
	.zero		1090


//--------------------- .nv.shared._Z13fc_layer_simdPKaS0_PKiPaiii --------------------------
	.section	.nv.shared._Z13fc_layer_simdPKaS0_PKiPaiii,"aw",@nobits
	.sectionflags	@""
	.align	4
.nv.shared._Z13fc_layer_simdPKaS0_PKiPaiii:
	.zero		1152


//--------------------- .nv.shared._Z28extract_halfka_features_simdPKmPKhPiS3_Pjii --------------------------
	.section	.nv.shared._Z28extract_halfka_features_simdPKmPKhPiS3_Pjii,"aw",@nobits
	.sectionflags	@""
	.align	4
.nv.shared._Z28extract_halfka_features_simdPKmPKhPiS3_Pjii:
	.zero		1032


//--------------------- .nv.constant0._Z20psqt_accumulate_simdPKiPKjS0_Piiii --------------------------
	.section	.nv.constant0._Z20psqt_accumulate_simdPKiPKjS0_Piiii,"a",@progbits
	.sectionflags	@""
	.align	4
.nv.constant0._Z20psqt_accumulate_simdPKiPKjS0_Piiii:
	.zero		940


//--------------------- .nv.constant0._Z19batch_evaluate_simdPKiPKaS0_S2_S0_S2_S0_Piii --------------------------
	.section	.nv.constant0._Z19batch_evaluate_simdPKiPKaS0_S2_S0_S2_S0_Piii,"a",@progbits
	.sectionflags	@""
	.align	4
.nv.constant0._Z19batch_evaluate_simdPKiPKaS0_S2_S0_S2_S0_Piii:
	.zero		968


//--------------------- .nv.constant0._Z13fc_layer_simdPKaS0_PKiPaiii --------------------------
	.section	.nv.constant0._Z13fc_layer_simdPKaS0_PKiPaiii,"a",@progbits
	.sectionflags	@""
	.align	4
.nv.constant0._Z13fc_layer_simdPKaS0_PKiPaiii:
	.zero		940


//--------------------- .nv.constant0._Z22feature_transform_simdPKsS0_PKiPKjPiiii --------------------------
	.section	.nv.constant0._Z22feature_transform_simdPKsS0_PKiPKjPiiii,"a",@progbits
	.sectionflags	@""
	.align	4
.nv.constant0._Z22feature_transform_simdPKsS0_PKiPKjPiiii:
	.zero		948


//--------------------- .nv.constant0._Z28extract_halfka_features_simdPKmPKhPiS3_Pjii --------------------------
	.section	.nv.constant0._Z28extract_halfka_features_simdPKmPKhPiS3_Pjii,"a",@progbits
	.sectionflags	@""
	.align	4
.nv.constant0._Z28extract_halfka_features_simdPKmPKhPiS3_Pjii:
	.zero		944


//--------------------- SYMBOLS --------------------------

	.type		.nv.reservedSmem.offset0,@object
	.size		.nv.reservedSmem.offset0,0x4
	.type		.nv.reservedSmem.cap,@object
	.size		.nv.reservedSmem.cap,0x4
